def attn_fwd(
    Q,
    K,
    V,
    Out,
    Lse,
    sm_scale,
    stride_qz,
    stride_qh,
    stride_qm,
    stride_qk,
    stride_kz,
    stride_kh,
    stride_kn,
    stride_kk,
    stride_vz,
    stride_vh,
    stride_vn,
    stride_vk,
    stride_oz,
    stride_oh,
    stride_om,
    stride_ok,
    seqlen_q,
    seqlen_k,
    BLOCK_M: tl.constexpr,
    BLOCK_N: tl.constexpr,
    HEAD_DIM: tl.constexpr,
    CAUSAL: tl.constexpr,
):
    start_m = tl.program_id(0)
    off_hz = tl.program_id(1)
    q_off = off_hz * stride_qh
    k_off = off_hz * stride_kh
    v_off = off_hz * stride_vh
    offs_m = start_m * BLOCK_M + tl.arange(0, BLOCK_M)
    offs_d = tl.arange(0, HEAD_DIM)
    offs_n = tl.arange(0, BLOCK_N)
    q_ptrs = Q + q_off + offs_m[:, None] * stride_qm + offs_d[None, :] * stride_qk
    k_ptrs = K + k_off + offs_d[:, None] * stride_kk + offs_n[None, :] * stride_kn
    v_ptrs = V + v_off + offs_n[:, None] * stride_vn + offs_d[None, :] * stride_vk
    m_i = tl.full([BLOCK_M], float("-inf"), dtype=tl.float32)
    l_i = tl.zeros([BLOCK_M], dtype=tl.float32) + 1.0
    acc = tl.zeros([BLOCK_M, HEAD_DIM], dtype=tl.float32)
    q = tl.load(q_ptrs)
    acc, l_i, m_i = _attn_fwd_inner(
        acc,
        l_i,
        m_i,
        q,
        k_ptrs,
        v_ptrs,
        sm_scale,
        stride_kn,
        stride_vn,
        start_m,
        seqlen_k,
        BLOCK_M,
        BLOCK_N,
        HEAD_DIM,
        CAUSAL,
    )
    acc = acc / l_i[:, None]
    lse = m_i + tl.math.log2(l_i) / 1.4426950408889634
    o_ptrs = (
        Out
        + off_hz * stride_oh
        + offs_m[:, None] * stride_om
        + offs_d[None, :] * stride_ok
    )
    tl.store(o_ptrs, acc.to(Out.dtype.element_ty))
    tl.store(Lse + off_hz * seqlen_q + offs_m, lse)

# config = {"BLOCK_M": 64, "BLOCK_N": 32, "HEAD_DIM": 128, "arch": "sm_100", "causal": false, "dtype": "bf16", "num_stages": 4, "num_warps": 8}
# arch = sm_100


// ===== COMPILED SASS (sm_100a) =====

	.target	sm_100a

	.elftype	@"ET_EXEC"


//--------------------- .note.nv.tkinfo           --------------------------
	.section	.note.nv.tkinfo,"",@"SHT_NOTE"
	.sectionflags	@"SHF_NOTE_NV_TKINFO"
	.tkinfo
        /*0018*/ 	.word	0x00000081
        /*0030*/ 	.string	""
        /*0030*/ 	.string	"ptxas-blackwell"
        /*0030*/ 	.string	"Cuda compilation tools, release 12.9, V12.9.86"
        /*0030*/ 	.string	"Build cuda_12.9.r12.9/compiler.36037853_0"
        /*0030*/ 	.string	"-v  -suppress-debug-info  -lineinfo  -arch sm_100a "



//--------------------- .note.nv.cuver            --------------------------
	.section	.note.nv.cuver,"",@"SHT_NOTE"
	.sectionflags	@"SHF_NOTE_NV_CUVER"
        /*0018*/ 	.short	0x0001
        /*001a*/ 	.short	0x0064
        /*001c*/ 	.short	0x0001
        /*001e*/ 	.short	0x0000
        /*0020*/ 	.short	0x0001
        /*0022*/ 	.short	0x0000


//--------------------- .nv.info                  --------------------------
	.section	.nv.info,"",@"SHT_CUDA_INFO"
	.align	4


	//----- nvinfo : EIATTR_REGCOUNT
	.align		4
        /*0000*/ 	.byte	0x04, 0x2f
        /*0002*/ 	.short	(.L_5 - .L_4)
	.align		4
.L_4:
        /*0004*/ 	.word	index@(attn_fwd)
        /*0008*/ 	.word	0x00000080


	//----- nvinfo : EIATTR_FRAME_SIZE
	.align		4
.L_5:
        /*000c*/ 	.byte	0x04, 0x11
        /*000e*/ 	.short	(.L_7 - .L_6)
	.align		4
.L_6:
        /*0010*/ 	.word	index@($__internal_2_$__cuda_sm10x_tcgen05_guardrail_trap_unallocated_columns_being_dealloced)
        /*0014*/ 	.word	0x00000000


	//----- nvinfo : EIATTR_FRAME_SIZE
	.align		4
.L_7:
        /*0018*/ 	.byte	0x04, 0x11
        /*001a*/ 	.short	(.L_9 - .L_8)
	.align		4
.L_8:
        /*001c*/ 	.word	index@($__internal_1_$__cuda_sm10x_tcgen05_guardrail_trap_phase_invalid_during_alloc)
        /*0020*/ 	.word	0x00000000


	//----- nvinfo : EIATTR_FRAME_SIZE
	.align		4
.L_9:
        /*0024*/ 	.byte	0x04, 0x11
        /*0026*/ 	.short	(.L_11 - .L_10)
	.align		4
.L_10:
        /*0028*/ 	.word	index@($__internal_0_$__cuda_sm10x_tcgen05_guardrail_trap_col_being_dealloced_not_returned_by_alloc)
        /*002c*/ 	.word	0x00000000


	//----- nvinfo : EIATTR_FRAME_SIZE
	.align		4
.L_11:
        /*0030*/ 	.byte	0x04, 0x11
        /*0032*/ 	.short	(.L_13 - .L_12)
	.align		4
.L_12:
        /*0034*/ 	.word	index@(attn_fwd)
        /*0038*/ 	.word	0x00000000


	//----- nvinfo : EIATTR_MIN_STACK_SIZE
	.align		4
.L_13:
        /*003c*/ 	.byte	0x04, 0x12
        /*003e*/ 	.short	(.L_15 - .L_14)
	.align		4
.L_14:
        /*0040*/ 	.word	index@(attn_fwd)
        /*0044*/ 	.word	0x00000000
.L_15:


//--------------------- .nv.info.attn_fwd         --------------------------
	.section	.nv.info.attn_fwd,"",@"SHT_CUDA_INFO"
	.sectionflags	@""
	.align	4


	//----- nvinfo : EIATTR_CUDA_API_VERSION
	.align		4
        /*0000*/ 	.byte	0x04, 0x37
        /*0002*/ 	.short	(.L_17 - .L_16)
.L_16:
        /*0004*/ 	.word	0x00000081


	//----- nvinfo : EIATTR_KPARAM_INFO
	.align		4
.L_17:
        /*0008*/ 	.byte	0x04, 0x17
        /*000a*/ 	.short	(.L_19 - .L_18)
.L_18:
        /*000c*/ 	.word	0x00000000
        /*0010*/ 	.short	0x0019
        /*0012*/ 	.short	0x0080
        /*0014*/ 	.byte	0x00, 0xf4, 0x21, 0x00


	//----- nvinfo : EIATTR_KPARAM_INFO
	.align		4
.L_19:
        /*0018*/ 	.byte	0x04, 0x17
        /*001a*/ 	.short	(.L_21 - .L_20)
.L_20:
        /*001c*/ 	.word	0x00000000
        /*0020*/ 	.short	0x0018
        /*0022*/ 	.short	0x0078
        /*0024*/ 	.byte	0x00, 0xf4, 0x21, 0x00


	//----- nvinfo : EIATTR_KPARAM_INFO
	.align		4
.L_21:
        /*0028*/ 	.byte	0x04, 0x17
        /*002a*/ 	.short	(.L_23 - .L_22)
.L_22:
        /*002c*/ 	.word	0x00000000
        /*0030*/ 	.short	0x0017
        /*0032*/ 	.short	0x0070
        /*0034*/ 	.byte	0x00, 0xf0, 0x11, 0x00


	//----- nvinfo : EIATTR_KPARAM_INFO
	.align		4
.L_23:
        /*0038*/ 	.byte	0x04, 0x17
        /*003a*/ 	.short	(.L_25 - .L_24)
.L_24:
        /*003c*/ 	.word	0x00000000
        /*0040*/ 	.short	0x0016
        /*0042*/ 	.short	0x006c
        /*0044*/ 	.byte	0x00, 0xf0, 0x11, 0x00


	//----- nvinfo : EIATTR_KPARAM_INFO
	.align		4
.L_25:
        /*0048*/ 	.byte	0x04, 0x17
        /*004a*/ 	.short	(.L_27 - .L_26)
.L_26:
        /*004c*/ 	.word	0x00000000
        /*0050*/ 	.short	0x0015
        /*0052*/ 	.short	0x0068
        /*0054*/ 	.byte	0x00, 0xf0, 0x11, 0x00


	//----- nvinfo : EIATTR_KPARAM_INFO
	.align		4
.L_27:
        /*0058*/ 	.byte	0x04, 0x17
        /*005a*/ 	.short	(.L_29 - .L_28)
.L_28:
        /*005c*/ 	.word	0x00000000
        /*0060*/ 	.short	0x0014
        /*0062*/ 	.short	0x0064
        /*0064*/ 	.byte	0x00, 0xf0, 0x11, 0x00


	//----- nvinfo : EIATTR_KPARAM_INFO
	.align		4
.L_29:
        /*0068*/ 	.byte	0x04, 0x17
        /*006a*/ 	.short	(.L_31 - .L_30)
.L_30:
        /*006c*/ 	.word	0x00000000
        /*0070*/ 	.short	0x0013
        /*0072*/ 	.short	0x0060
        /*0074*/ 	.byte	0x00, 0xf0, 0x11, 0x00


	//----- nvinfo : EIATTR_KPARAM_INFO
	.align		4
.L_31:
        /*0078*/ 	.byte	0x04, 0x17
        /*007a*/ 	.short	(.L_33 - .L_32)
.L_32:
        /*007c*/ 	.word	0x00000000
        /*0080*/ 	.short	0x0012
        /*0082*/ 	.short	0x005c
        /*0084*/ 	.byte	0x00, 0xf0, 0x11, 0x00


	//----- nvinfo : EIATTR_KPARAM_INFO
	.align		4
.L_33:
        /*0088*/ 	.byte	0x04, 0x17
        /*008a*/ 	.short	(.L_35 - .L_34)
.L_34:
        /*008c*/ 	.word	0x00000000
        /*0090*/ 	.short	0x0011
        /*0092*/ 	.short	0x0058
        /*0094*/ 	.byte	0x00, 0xf0, 0x11, 0x00


	//----- nvinfo : EIATTR_KPARAM_INFO
	.align		4
.L_35:
        /*0098*/ 	.byte	0x04, 0x17
        /*009a*/ 	.short	(.L_37 - .L_36)
.L_36:
        /*009c*/ 	.word	0x00000000
        /*00a0*/ 	.short	0x0010
        /*00a2*/ 	.short	0x0054
        /*00a4*/ 	.byte	0x00, 0xf0, 0x11, 0x00


	//----- nvinfo : EIATTR_KPARAM_INFO
	.align		4
.L_37:
        /*00a8*/ 	.byte	0x04, 0x17
        /*00aa*/ 	.short	(.L_39 - .L_38)
.L_38:
        /*00ac*/ 	.word	0x00000000
        /*00b0*/ 	.short	0x000f
        /*00b2*/ 	.short	0x0050
        /*00b4*/ 	.byte	0x00, 0xf0, 0x11, 0x00


	//----- nvinfo : EIATTR_KPARAM_INFO
	.align		4
.L_39:
        /*00b8*/ 	.byte	0x04, 0x17
        /*00ba*/ 	.short	(.L_41 - .L_40)
.L_40:
        /*00bc*/ 	.word	0x00000000
        /*00c0*/ 	.short	0x000e
        /*00c2*/ 	.short	0x004c
        /*00c4*/ 	.byte	0x00, 0xf0, 0x11, 0x00


	//----- nvinfo : EIATTR_KPARAM_INFO
	.align		4
.L_41:
        /*00c8*/ 	.byte	0x04, 0x17
        /*00ca*/ 	.short	(.L_43 - .L_42)
.L_42:
        /*00cc*/ 	.word	0x00000000
        /*00d0*/ 	.short	0x000d
        /*00d2*/ 	.short	0x0048
        /*00d4*/ 	.byte	0x00, 0xf0, 0x11, 0x00


	//----- nvinfo : EIATTR_KPARAM_INFO
	.align		4
.L_43:
        /*00d8*/ 	.byte	0x04, 0x17
        /*00da*/ 	.short	(.L_45 - .L_44)
.L_44:
        /*00dc*/ 	.word	0x00000000
        /*00e0*/ 	.short	0x000c
        /*00e2*/ 	.short	0x0044
        /*00e4*/ 	.byte	0x00, 0xf0, 0x11, 0x00


	//----- nvinfo : EIATTR_KPARAM_INFO
	.align		4
.L_45:
        /*00e8*/ 	.byte	0x04, 0x17
        /*00ea*/ 	.short	(.L_47 - .L_46)
.L_46:
        /*00ec*/ 	.word	0x00000000
        /*00f0*/ 	.short	0x000b
        /*00f2*/ 	.short	0x0040
        /*00f4*/ 	.byte	0x00, 0xf0, 0x11, 0x00


	//----- nvinfo : EIATTR_KPARAM_INFO
	.align		4
.L_47:
        /*00f8*/ 	.byte	0x04, 0x17
        /*00fa*/ 	.short	(.L_49 - .L_48)
.L_48:
        /*00fc*/ 	.word	0x00000000
        /*0100*/ 	.short	0x000a
        /*0102*/ 	.short	0x003c
        /*0104*/ 	.byte	0x00, 0xf0, 0x11, 0x00


	//----- nvinfo : EIATTR_KPARAM_INFO
	.align		4
.L_49:
        /*0108*/ 	.byte	0x04, 0x17
        /*010a*/ 	.short	(.L_51 - .L_50)
.L_50:
        /*010c*/ 	.word	0x00000000
        /*0110*/ 	.short	0x0009
        /*0112*/ 	.short	0x0038
        /*0114*/ 	.byte	0x00, 0xf0, 0x11, 0x00


	//----- nvinfo : EIATTR_KPARAM_INFO
	.align		4
.L_51:
        /*0118*/ 	.byte	0x04, 0x17
        /*011a*/ 	.short	(.L_53 - .L_52)
.L_52:
        /*011c*/ 	.word	0x00000000
        /*0120*/ 	.short	0x0008
        /*0122*/ 	.short	0x0034
        /*0124*/ 	.byte	0x00, 0xf0, 0x11, 0x00


	//----- nvinfo : EIATTR_KPARAM_INFO
	.align		4
.L_53:
        /*0128*/ 	.byte	0x04, 0x17
        /*012a*/ 	.short	(.L_55 - .L_54)
.L_54:
        /*012c*/ 	.word	0x00000000
        /*0130*/ 	.short	0x0007
        /*0132*/ 	.short	0x0030
        /*0134*/ 	.byte	0x00, 0xf0, 0x11, 0x00


	//----- nvinfo : EIATTR_KPARAM_INFO
	.align		4
.L_55:
        /*0138*/ 	.byte	0x04, 0x17
        /*013a*/ 	.short	(.L_57 - .L_56)
.L_56:
        /*013c*/ 	.word	0x00000000
        /*0140*/ 	.short	0x0006
        /*0142*/ 	.short	0x002c
        /*0144*/ 	.byte	0x00, 0xf0, 0x11, 0x00


	//----- nvinfo : EIATTR_KPARAM_INFO
	.align		4
.L_57:
        /*0148*/ 	.byte	0x04, 0x17
        /*014a*/ 	.short	(.L_59 - .L_58)
.L_58:
        /*014c*/ 	.word	0x00000000
        /*0150*/ 	.short	0x0005
        /*0152*/ 	.short	0x0028
        /*0154*/ 	.byte	0x00, 0xf0, 0x11, 0x00


	//----- nvinfo : EIATTR_KPARAM_INFO
	.align		4
.L_59:
        /*0158*/ 	.byte	0x04, 0x17
        /*015a*/ 	.short	(.L_61 - .L_60)
.L_60:
        /*015c*/ 	.word	0x00000000
        /*0160*/ 	.short	0x0004
        /*0162*/ 	.short	0x0020
        /*0164*/ 	.byte	0x00, 0xf4, 0x21, 0x00


	//----- nvinfo : EIATTR_KPARAM_INFO
	.align		4
.L_61:
        /*0168*/ 	.byte	0x04, 0x17
        /*016a*/ 	.short	(.L_63 - .L_62)
.L_62:
        /*016c*/ 	.word	0x00000000
        /*0170*/ 	.short	0x0003
        /*0172*/ 	.short	0x0018
        /*0174*/ 	.byte	0x00, 0xf4, 0x21, 0x00


	//----- nvinfo : EIATTR_KPARAM_INFO
	.align		4
.L_63:
        /*0178*/ 	.byte	0x04, 0x17
        /*017a*/ 	.short	(.L_65 - .L_64)
.L_64:
        /*017c*/ 	.word	0x00000000
        /*0180*/ 	.short	0x0002
        /*0182*/ 	.short	0x0010
        /*0184*/ 	.byte	0x00, 0xf4, 0x21, 0x00


	//----- nvinfo : EIATTR_KPARAM_INFO
	.align		4
.L_65:
        /*0188*/ 	.byte	0x04, 0x17
        /*018a*/ 	.short	(.L_67 - .L_66)
.L_66:
        /*018c*/ 	.word	0x00000000
        /*0190*/ 	.short	0x0001
        /*0192*/ 	.short	0x0008
        /*0194*/ 	.byte	0x00, 0xf4, 0x21, 0x00


	//----- nvinfo : EIATTR_KPARAM_INFO
	.align		4
.L_67:
        /*0198*/ 	.byte	0x04, 0x17
        /*019a*/ 	.short	(.L_69 - .L_68)
.L_68:
        /*019c*/ 	.word	0x00000000
        /*01a0*/ 	.short	0x0000
        /*01a2*/ 	.short	0x0000
        /*01a4*/ 	.byte	0x00, 0xf4, 0x21, 0x00


	//----- nvinfo : EIATTR_AT_ENTRY_FRAGMENTS
	.align		4
.L_69:
        /*01a8*/ 	.byte	0x04, 0x4f
        /*01aa*/ 	.short	(.L_71 - .L_70)


	//   ....[0]....
.L_70:
        /*01ac*/ 	.word	0x00000004


	//----- nvinfo : EIATTR_RESERVED_SMEM_USED
	.align		4
.L_71:
        /*01b0*/ 	.byte	0x01, 0x41
	.zero		2


	//----- nvinfo : EIATTR_SPARSE_MMA_MASK
	.align		4
        /*01b4*/ 	.byte	0x03, 0x50
        /*01b6*/ 	.short	0x0000


	//----- nvinfo : EIATTR_TCGEN05_1CTA_USED
	.align		4
        /*01b8*/ 	.byte	0x01, 0x51
	.zero		2


	//----- nvinfo : EIATTR_MAXREG_COUNT
	.align		4
        /*01bc*/ 	.byte	0x03, 0x1b
        /*01be*/ 	.short	0x00ff


	//----- nvinfo : EIATTR_NUM_BARRIERS
	.align		4
        /*01c0*/ 	.byte	0x02, 0x4c
        /*01c2*/ 	.byte	0x01
	.zero		1


	//----- nvinfo : EIATTR_INT_WARP_WIDE_INSTR_OFFSETS
	.align		4
        /*01c4*/ 	.byte	0x04, 0x31
        /*01c6*/ 	.short	(.L_73 - .L_72)


	//   ....[0]....
.L_72:
        /*01c8*/ 	.word	0x00001290


	//   ....[1]....
        /*01cc*/ 	.word	0x000012a0


	//   ....[2]....
        /*01d0*/ 	.word	0x00001710


	//   ....[3]....
        /*01d4*/ 	.word	0x00001850


	//   ....[4]....
        /*01d8*/ 	.word	0x00003420


	//   ....[5]....
        /*01dc*/ 	.word	0x00005cb0


	//   ....[6]....
        /*01e0*/ 	.word	0x00005d00


	//----- nvinfo : EIATTR_COOP_GROUP_MASK_REGIDS
	.align		4
.L_73:
        /*01e4*/ 	.byte	0x04, 0x29
        /*01e6*/ 	.short	(.L_75 - .L_74)


	//   ....[0]....
.L_74:
        /*01e8*/ 	.word	0xffffffff


	//   ....[1]....
        /*01ec*/ 	.word	0xffffffff


	//   ....[2]....
        /*01f0*/ 	.word	0xffffffff


	//   ....[3]....
        /*01f4*/ 	.word	0xffffffff


	//   ....[4]....
        /*01f8*/ 	.word	0xffffffff


	//   ....[5]....
        /*01fc*/ 	.word	0xffffffff


	//   ....[6]....
        /*0200*/ 	.word	0xffffffff


	//   ....[7]....
        /*0204*/ 	.word	0xffffffff


	//   ....[8]....
        /*0208*/ 	.word	0xffffffff


	//   ....[9]....
        /*020c*/ 	.word	0xffffffff


	//   ....[10]....
        /*0210*/ 	.word	0xffffffff


	//   ....[11]....
        /*0214*/ 	.word	0xffffffff


	//----- nvinfo : EIATTR_COOP_GROUP_INSTR_OFFSETS
	.align		4
.L_75:
        /*0218*/ 	.byte	0x04, 0x28
        /*021a*/ 	.short	(.L_77 - .L_76)


	//   ....[0]....
.L_76:
        /*021c*/ 	.word	0x00000050


	//   ....[1]....
        /*0220*/ 	.word	0x00000310


	//   ....[2]....
        /*0224*/ 	.word	0x00002000


	//   ....[3]....
        /*0228*/ 	.word	0x000023e0


	//   ....[4]....
        /*022c*/ 	.word	0x000026c0


	//   ....[5]....
        /*0230*/ 	.word	0x00002730


	//   ....[6]....
        /*0234*/ 	.word	0x000038d0


	//   ....[7]....
        /*0238*/ 	.word	0x00003920


	//   ....[8]....
        /*023c*/ 	.word	0x00003b70


	//   ....[9]....
        /*0240*/ 	.word	0x00003bd0


	//   ....[10]....
        /*0244*/ 	.word	0x00005b40


	//   ....[11]....
        /*0248*/ 	.word	0x00005db0


	//----- nvinfo : EIATTR_VRC_CTA_INIT_COUNT
	.align		4
.L_77:
        /*024c*/ 	.byte	0x02, 0x4a
        /*024e*/ 	.byte	0x80
	.zero		1


	//----- nvinfo : EIATTR_MBARRIER_INSTR_OFFSETS
	.align		4
        /*0250*/ 	.byte	0x04, 0x39
        /*0252*/ 	.short	(.L_79 - .L_78)


	//   ....[0]....
.L_78:
        /*0254*/ 	.word	0x000015c0
        /*0258*/ 	.word	0x000000ff
        /*025c*/ 	.word	0x00000000
        /*0260*/ 	.short	0x0100
        /*0262*/ 	.byte	0x1e
	.zero		1


	//   ....[1]....
        /*0264*/ 	.word	0x00001830
        /*0268*/ 	.word	0x000000ff
        /*026c*/ 	.word	0x0000a008
        /*0270*/ 	.short	0x0100
        /*0272*/ 	.byte	0x47
	.zero		1


	//   ....[2]....
        /*0274*/ 	.word	0x00001990
        /*0278*/ 	.word	0x000000ff
        /*027c*/ 	.word	0x00006000
        /*0280*/ 	.short	0x0100
        /*0282*/ 	.byte	0x47
	.zero		1


	//   ....[3]....
        /*0284*/ 	.word	0x00001d30
        /*0288*/ 	.word	0x000000ff
        /*028c*/ 	.word	0x00006000
        /*0290*/ 	.short	0x010a
        /*0292*/ 	.byte	0x47
	.zero		1


	//   ....[4]....
        /*0294*/ 	.word	0x00001e60
        /*0298*/ 	.word	0x000000ff
        /*029c*/ 	.word	0x00006000
        /*02a0*/ 	.short	0x0108
        /*02a2*/ 	.byte	0x47
	.zero		1


	//   ....[5]....
        /*02a4*/ 	.word	0x00003560
        /*02a8*/ 	.word	0x000000ff
        /*02ac*/ 	.word	0x0000a010
        /*02b0*/ 	.short	0x0100
        /*02b2*/ 	.byte	0x47
	.zero		1


	//   ....[6]....
        /*02b4*/ 	.word	0x00003780
        /*02b8*/ 	.word	0x000000ff
        /*02bc*/ 	.word	0x0000a010
        /*02c0*/ 	.short	0x010a
        /*02c2*/ 	.byte	0x47
	.zero		1


	//   ....[7]....
        /*02c4*/ 	.word	0x000037e0
        /*02c8*/ 	.word	0x000000ff
        /*02cc*/ 	.word	0x0000a010
        /*02d0*/ 	.short	0x0108
        /*02d2*/ 	.byte	0x47
	.zero		1


	//   ....[8]....
        /*02d4*/ 	.word	0x00003c30
        /*02d8*/ 	.word	0x000000ff
        /*02dc*/ 	.word	0x00000000
        /*02e0*/ 	.short	0x010a
        /*02e2*/ 	.byte	0x1e
	.zero		1


	//   ....[9]....
        /*02e4*/ 	.word	0x000045a0
        /*02e8*/ 	.word	0x000000ff
        /*02ec*/ 	.word	0x00000000
        /*02f0*/ 	.short	0x010a
        /*02f2*/ 	.byte	0x1e
	.zero		1


	//   ....[10]....
        /*02f4*/ 	.word	0x00004720
        /*02f8*/ 	.word	0x000000ff
        /*02fc*/ 	.word	0x0000a000
        /*0300*/ 	.short	0x0108
        /*0302*/ 	.byte	0x47
	.zero		1


	//   ....[11]....
        /*0304*/ 	.word	0x00004820
        /*0308*/ 	.word	0x000000ff
        /*030c*/ 	.word	0x0000a008
        /*0310*/ 	.short	0x0108
        /*0312*/ 	.byte	0x47
	.zero		1


	//   ....[12]....
        /*0314*/ 	.word	0x00005dd0
        /*0318*/ 	.word	0x000000ff
        /*031c*/ 	.word	0x00006000
        /*0320*/ 	.short	0x010a
        /*0322*/ 	.byte	0x47
	.zero		1


	//   ....[13]....
        /*0324*/ 	.word	0x00005e00
        /*0328*/ 	.word	0x000000ff
        /*032c*/ 	.word	0x0000a010
        /*0330*/ 	.short	0x010a
        /*0332*/ 	.byte	0x47
	.zero		1


	//   ....[14]....
        /*0334*/ 	.word	0x00005e30
        /*0338*/ 	.word	0x000000ff
        /*033c*/ 	.word	0x00000000
        /*0340*/ 	.short	0x010a
        /*0342*/ 	.byte	0x1e
	.zero		1


	//   ....[15]....
        /*0344*/ 	.word	0x00005e60
        /*0348*/ 	.word	0x000000ff
        /*034c*/ 	.word	0x00000000
        /*0350*/ 	.short	0x010a
        /*0352*/ 	.byte	0x1e
	.zero		1


	//----- nvinfo : EIATTR_NUM_MBARRIERS
	.align		4
.L_79:
        /*0354*/ 	.byte	0x03, 0x38
        /*0356*/ 	.short	0xffff


	//----- nvinfo : EIATTR_EXIT_INSTR_OFFSETS
	.align		4
        /*0358*/ 	.byte	0x04, 0x1c
        /*035a*/ 	.short	(.L_81 - .L_80)


	//   ....[0]....
.L_80:
        /*035c*/ 	.word	0x00005dc0


	//----- nvinfo : EIATTR_REQNTID
	.align		4
.L_81:
        /*0360*/ 	.byte	0x04, 0x10
        /*0362*/ 	.short	(.L_83 - .L_82)
.L_82:
        /*0364*/ 	.word	0x00000100
        /*0368*/ 	.word	0x00000001
        /*036c*/ 	.word	0x00000001


	//----- nvinfo : EIATTR_CRS_STACK_SIZE
	.align		4
.L_83:
        /*0370*/ 	.byte	0x04, 0x1e
        /*0372*/ 	.short	(.L_85 - .L_84)
.L_84:
        /*0374*/ 	.word	0x00000000


	//----- nvinfo : EIATTR_CBANK_PARAM_SIZE
	.align		4
.L_85:
        /*0378*/ 	.byte	0x03, 0x19
        /*037a*/ 	.short	0x0088


	//----- nvinfo : EIATTR_PARAM_CBANK
	.align		4
        /*037c*/ 	.byte	0x04, 0x0a
        /*037e*/ 	.short	(.L_87 - .L_86)
	.align		4
.L_86:
        /*0380*/ 	.word	index@(.nv.constant0.attn_fwd)
        /*0384*/ 	.short	0x0380
        /*0386*/ 	.short	0x0088


	//----- nvinfo : EIATTR_SW_WAR
	.align		4
.L_87:
        /*0388*/ 	.byte	0x04, 0x36
        /*038a*/ 	.short	(.L_89 - .L_88)
.L_88:
        /*038c*/ 	.word	0x00000008
.L_89:


//--------------------- .nv.compat                --------------------------
	.section	.nv.compat,"",@"SHT_CUDA_COMPAT_INFO"
	.align	4
        /*0000*/ 	.byte	0x02, 0x02, 0x02, 0x00, 0x02, 0x05, 0x05, 0x00, 0x02, 0x03, 0x00, 0x00, 0x02, 0x06, 0x01, 0x00


//--------------------- .nv.callgraph             --------------------------
	.section	.nv.callgraph,"",@"SHT_CUDA_CALLGRAPH"
	.align	4
	.sectionentsize	8
	.align		4
        /*0000*/ 	.word	0x00000000
	.align		4
        /*0004*/ 	.word	0xffffffff
	.align		4
        /*0008*/ 	.word	0x00000000
	.align		4
        /*000c*/ 	.word	0xfffffffe
	.align		4
        /*0010*/ 	.word	0x00000000
	.align		4
        /*0014*/ 	.word	0xfffffffd
	.align		4
        /*0018*/ 	.word	0x00000000
	.align		4
        /*001c*/ 	.word	0xfffffffc


//--------------------- .nv.constant4             --------------------------
	.section	.nv.constant4,"a",@progbits
	.align	8
	.align		8
.nv.constant4:
        /*0000*/ 	.dword	_$_str


//--------------------- .text.attn_fwd            --------------------------
	.section	.text.attn_fwd,"ax",@progbits
	.align	128
        .global         attn_fwd
        .type           attn_fwd,@function
        .size           attn_fwd,(.L_x_28 - attn_fwd)
        .other          attn_fwd,@"STO_CUDA_ENTRY STV_DEFAULT"
attn_fwd:
.text.attn_fwd:
[----:B------:R-:W0:Y:S01]  /*0000*/  LDC R1, c[0x0][0x37c] ;  /* 0x0000df00ff017b82 */ /* 0x000e220000000800 */
[----:B------:R-:W1:Y:S02]  /*0010*/  S2R R2, SR_TID.X ;  /* 0x0000000000027919 */ /* 0x000e640000002100 */
[----:B-1----:R-:W-:-:S13]  /*0020*/  ISETP.GE.U32.AND P1, PT, R2, 0x20, PT ;  /* 0x000000200200780c */ /* 0x002fda0003f26070 */
[----:B------:R-:W-:Y:S05]  /*0030*/  @P1 BRA `(.L_x_0) ;  /* 0x0000000000b81947 */ /* 0x000fea0003800000 */
[----:B------:R-:W1:Y:S01]  /*0040*/  S2UR UR6, SR_CgaCtaId ;  /* 0x00000000000679c3 */ /* 0x000e620000008800 */
[----:B------:R-:W-:Y:S01]  /*0050*/  NOP ;  /* 0x0000000000007918 */ /* 0x000fe20000000000 */
[----:B------:R-:W-:Y:S02]  /*0060*/  UMOV UR4, 0x40 ;  /* 0x0000004000047882 */ /* 0x000fe40000000000 */
[----:B-1----:R-:W-:-:S09]  /*0070*/  ULEA UR4, UR6, UR4, 0x18 ;  /* 0x0000000406047291 */ /* 0x002fd2000f8ec0ff */
[----:B------:R-:W1:Y:S01]  /*0080*/  LDS.U8 R0, [UR4] ;  /* 0x00000004ff007984 */ /* 0x000e620008000000 */
[----:B------:R-:W-:Y:S02]  /*0090*/  UMOV UR4, 0x400 ;  /* 0x0000040000047882 */ /* 0x000fe40000000000 */
[----:B------:R-:W-:Y:S01]  /*00a0*/  ULEA UR4, UR6, UR4, 0x18 ;  /* 0x0000000406047291 */ /* 0x000fe2000f8ec0ff */
[----:B-1----:R-:W-:-:S13]  /*00b0*/  ISETP.NE.AND P0, PT, R0, RZ, PT ;  /* 0x000000ff0000720c */ /* 0x002fda0003f05270 */
[----:B------:R-:W-:Y:S05]  /*00c0*/  @P0 BRA `(.L_x_1) ;  /* 0x00000000007c0947 */ /* 0x000fea0003800000 */
[----:B------:R-:W-:-:S13]  /*00d0*/  ELECT P0, URZ, PT ;  /* 0x0000000000ff782f */ /* 0x000fda0003800000 */
[----:B------:R-:W-:Y:S05]  /*00e0*/  @!P0 BRA `(.L_x_2) ;  /* 0x0000000000848947 */ /* 0x000fea0003800000 */
[----:B------:R-:W-:Y:S01]  /*00f0*/  UMOV UR5, 0x8 ;  /* 0x0000000800057882 */ /* 0x000fe20000000000 */
[----:B------:R-:W-:Y:S02]  /*0100*/  IMAD.MOV.U32 R5, RZ, RZ, 0x1 ;  /* 0x00000001ff057424 */ /* 0x000fe400078e00ff */
[----:B------:R-:W-:Y:S02]  /*0110*/  IMAD.MOV.U32 R3, RZ, RZ, 0xff ;  /* 0x000000ffff037424 */ /* 0x000fe400078e00ff */
[----:B------:R-:W-:Y:S04]  /*0120*/  DEPBAR.LE SB1, 0x36 ;  /* 0x00009d800000791a */ /* 0x000fe80000000000 */
[----:B------:R-:W1:Y:S02]  /*0130*/  UTCATOMSWS.FIND_AND_SET.ALIGN UP0, UR5, UR5 ;  /* 0x00000005000575e3 */ /* 0x000e640008000800 */
[----:B-1----:R-:W-:-:S04]  /*0140*/  PLOP3.LUT P0, PT, PT, PT, UP0, 0x80, 0x8 ;  /* 0x000000000008781c */ /* 0x002fc80003f0f008 */
[----:B------:R-:W-:-:S04]  /*0150*/  SEL R0, RZ, 0xffffffff, !P0 ;  /* 0xffffffffff007807 */ /* 0x000fc80004000000 */
[----:B------:R-:W-:Y:S01]  /*0160*/  ISETP.NE.AND P0, PT, R0, RZ, PT ;  /* 0x000000ff0000720c */ /* 0x000fe20003f05270 */
[----:B------:R-:W-:-:S12]  /*0170*/  IMAD.U32 R0, RZ, RZ, UR5 ;  /* 0x00000005ff007e24 */ /* 0x000fd8000f8e00ff */
[----:B------:R-:W-:Y:S05]  /*0180*/  @P0 BRA `(.L_x_3) ;  /* 0x0000000000240947 */ /* 0x000fea0003800000 */
.L_x_4:
[----:B------:R-:W-:Y:S05]  /*0190*/  NANOSLEEP 0x64 ;  /* 0x000000640000795d */ /* 0x000fea0003800000 */
[----:B------:R-:W-:-:S05]  /*01a0*/  UMOV UR5, 0x8 ;  /* 0x0000000800057882 */ /* 0x000fca0000000000 */
[----:B------:R-:W-:Y:S04]  /*01b0*/  DEPBAR.LE SB1, 0x36 ;  /* 0x00009d800000791a */ /* 0x000fe80000000000 */
[----:B------:R-:W1:Y:S02]  /*01c0*/  UTCATOMSWS.FIND_AND_SET.ALIGN UP0, UR5, UR5 ;  /* 0x00000005000575e3 */ /* 0x000e640008000800 */
[----:B-1----:R-:W-:-:S04]  /*01d0*/  PLOP3.LUT P0, PT, PT, PT, UP0, 0x80, 0x8 ;  /* 0x000000000008781c */ /* 0x002fc80003f0f008 */
[----:B------:R-:W-:-:S04]  /*01e0*/  SEL R0, RZ, 0xffffffff, !P0 ;  /* 0xffffffffff007807 */ /* 0x000fc80004000000 */
[----:B------:R-:W-:Y:S01]  /*01f0*/  ISETP.NE.AND P0, PT, R0, RZ, PT ;  /* 0x000000ff0000720c */ /* 0x000fe20003f05270 */
[----:B------:R-:W-:-:S12]  /*0200*/  IMAD.U32 R0, RZ, RZ, UR5 ;  /* 0x00000005ff007e24 */ /* 0x000fd8000f8e00ff */
[----:B------:R-:W-:Y:S05]  /*0210*/  @!P0 BRA `(.L_x_4) ;  /* 0xfffffffc00dc8947 */ /* 0x000fea000383ffff */
.L_x_3:
[C---:B------:R-:W-:Y:S01]  /*0220*/  IADD3 R4, PT, PT, R0.reuse, 0x10, RZ ;  /* 0x0000001000047810 */ /* 0x040fe20007ffe0ff */
[----:B------:R-:W-:Y:S01]  /*0230*/  UMOV UR5, 0x50 ;  /* 0x0000005000057882 */ /* 0x000fe20000000000 */
[----:B------:R-:W-:Y:S01]  /*0240*/  SHF.L.U32 R3, R3, R0, RZ ;  /* 0x0000000003037219 */ /* 0x000fe200000006ff */
[----:B------:R-:W-:Y:S01]  /*0250*/  ULEA UR5, UR6, UR5, 0x18 ;  /* 0x0000000506057291 */ /* 0x000fe2000f8ec0ff */
[----:B------:R-:W-:Y:S01]  /*0260*/  SHF.L.U32 R4, R5, R4, RZ ;  /* 0x0000000405047219 */ /* 0x000fe200000006ff */
[----:B------:R-:W-:-:S03]  /*0270*/  IMAD.SHL.U32 R0, R0, 0x20, RZ ;  /* 0x0000002000007824 */ /* 0x000fc600078e00ff */
[----:B------:R-:W-:-:S05]  /*0280*/  LOP3.LUT R3, R4, R3, RZ, 0xfc, !PT ;  /* 0x0000000304037212 */ /* 0x000fca00078efcff */
[----:B------:R1:W-:Y:S04]  /*0290*/  ATOMS.OR RZ, [UR5], R3 ;  /* 0x00000003ffff798c */ /* 0x0003e8000b000005 */
[----:B------:R1:W-:Y:S01]  /*02a0*/  STS [UR4], R0 ;  /* 0x00000000ff007988 */ /* 0x0003e20008000804 */
[----:B------:R-:W-:Y:S05]  /*02b0*/  BRA `(.L_x_2) ;  /* 0x0000000000107947 */ /* 0x000fea0003800000 */
.L_x_1:
[----:B------:R-:W-:Y:S01]  /*02c0*/  IMAD.MOV.U32 R0, RZ, RZ, -0x1 ;  /* 0xffffffffff007424 */ /* 0x000fe200078e00ff */
[----:B------:R-:W-:-:S04]  /*02d0*/  MOV R4, 0x300 ;  /* 0x0000030000047802 */ /* 0x000fc80000000f00 */
[----:B------:R1:W-:Y:S03]  /*02e0*/  STS [UR4], R0 ;  /* 0x00000000ff007988 */ /* 0x0003e60008000804 */
[----:B01----:R-:W-:Y:S05]  /*02f0*/  CALL.REL.NOINC `($__internal_1_$__cuda_sm10x_tcgen05_guardrail_trap_phase_invalid_during_alloc) ;  /* 0x0000005800f07944 */ /* 0x003fea0003c00000 */
.L_x_2:
[----:B------:R-:W-:Y:S05]  /*0300*/  WARPSYNC.ALL ;  /* 0x0000000000007948 */ /* 0x000fea0003800000 */
[----:B------:R-:W-:Y:S01]  /*0310*/  NOP ;  /* 0x0000000000007918 */ /* 0x000fe20000000000 */
.L_x_0:
[----:B------:R-:W2:Y:S01]  /*0320*/  S2R R4, SR_CTAID.X ;  /* 0x0000000000047919 */ /* 0x000ea20000002500 */
[----:B------:R-:W3:Y:S01]  /*0330*/  S2UR UR72, SR_CTAID.Y ;  /* 0x00000000004879c3 */ /* 0x000ee20000002600 */
[----:B------:R-:W3:Y:S01]  /*0340*/  LDCU.64 UR4, c[0x0][0x3b0] ;  /* 0x00007600ff0477ac */ /* 0x000ee20008000a00 */
[----:B-1----:R-:W-:Y:S02]  /*0350*/  LOP3.LUT R3, R2, 0x3f, RZ, 0xc0, !PT ;  /* 0x0000003f02037812 */ /* 0x002fe400078ec0ff */
[----:B------:R-:W-:Y:S01]  /*0360*/  SHF.R.U32.HI R5, RZ, 0x6, R2 ;  /* 0x00000006ff057819 */ /* 0x000fe20000011602 */
[----:B------:R-:W-:Y:S01]  /*0370*/  UMOV UR71, 0x400 ;  /* 0x0000040000477882 */ /* 0x000fe20000000000 */
[----:B------:R-:W1:Y:S02]  /*0380*/  LDCU.64 UR32, c[0x0][0x358] ;  /* 0x00006b00ff2077ac */ /* 0x000e640008000a00 */
[----:B------:R-:W4:Y:S01]  /*0390*/  LDC R0, c[0x0][0x3b8] ;  /* 0x0000ee00ff007b82 */ /* 0x000f220000000800 */
[----:B------:R-:W-:-:S07]  /*03a0*/  SGXT.U32 R5, R5, 0x2 ;  /* 0x000000020505781a */ /* 0x000fce0000000000 */
[----:B------:R-:W0:Y:S08]  /*03b0*/  S2UR UR6, SR_CgaCtaId ;  /* 0x00000000000679c3 */ /* 0x000e300000008800 */
[----:B------:R-:W1:Y:S01]  /*03c0*/  LDC.64 R8, c[0x0][0x380] ;  /* 0x0000e000ff087b82 */ /* 0x000e620000000a00 */
[----:B---3--:R-:W-:-:S04]  /*03d0*/  UIMAD UR4, UR72, UR4, URZ ;  /* 0x00000004480472a4 */ /* 0x008fc8000f8e02ff */
[----:B------:R-:W-:Y:S01]  /*03e0*/  USHF.L.U32 UR7, UR4, 0x1, URZ ;  /* 0x0000000104077899 */ /* 0x000fe200080006ff */
[----:B--2---:R-:W-:Y:S02]  /*03f0*/  IMAD R3, R4, 0x40, R3 ;  /* 0x0000004004037824 */ /* 0x004fe400078e0203 */
[----:B------:R-:W2:Y:S01]  /*0400*/  LDC.64 R52, c[0x0][0x3c0] ;  /* 0x0000f000ff347b82 */ /* 0x000ea20000000a00 */
[----:B----4-:R-:W-:Y:S02]  /*0410*/  IMAD R5, R5, R0, RZ ;  /* 0x0000000005057224 */ /* 0x010fe400078e02ff */
[----:B------:R-:W-:Y:S01]  /*0420*/  IMAD R4, R3, UR5, RZ ;  /* 0x0000000503047c24 */ /* 0x000fe2000f8e02ff */
[----:B------:R-:W-:Y:S02]  /*0430*/  UIMAD.WIDE UR4, UR4, 0x2, URZ ;  /* 0x00000002040478a5 */ /* 0x000fe4000f8e02ff */
[----:B------:R-:W-:Y:S01]  /*0440*/  LEA R7, R0, R5, 0x2 ;  /* 0x0000000500077211 */ /* 0x000fe200078e10ff */
[C---:B------:R-:W-:Y:S01]  /*0450*/  IMAD.SHL.U32 R17, R4.reuse, 0x2, RZ ;  /* 0x0000000204117824 */ /* 0x040fe200078e00ff */
[----:B0-----:R-:W-:Y:S01]  /*0460*/  ULEA UR71, UR6, UR71, 0x18 ;  /* 0x0000004706477291 */ /* 0x001fe2000f8ec0ff */
[----:B------:R-:W-:Y:S01]  /*0470*/  BAR.SYNC.DEFER_BLOCKING 0x0 ;  /* 0x0000000000007b1d */ /* 0x000fe20000010000 */
[----:B------:R-:W-:-:S04]  /*0480*/  IMAD.HI R16, R4, 0x2, RZ ;  /* 0x0000000204107827 */ /* 0x000fc800078e02ff */
[----:B------:R-:W-:Y:S01]  /*0490*/  IMAD R11, R0, 0x4, R7 ;  /* 0x00000004000b7824 */ /* 0x000fe200078e0207 */
[----:B------:R-:W0:Y:S01]  /*04a0*/  LDCU UR4, c[0x0][0x3c8] ;  /* 0x00007900ff0477ac */ /* 0x000e220008000800 */
[----:B-1----:R-:W-:Y:S01]  /*04b0*/  IADD3 R17, P0, P2, R17, UR7, R8 ;  /* 0x0000000711117c10 */ /* 0x002fe2000fa1e008 */
[----:B------:R-:W1:Y:S03]  /*04c0*/  LDC.64 R58, c[0x0][0x388] ;  /* 0x0000e200ff3a7b82 */ /* 0x000e660000000a00 */
[----:B------:R-:W-:Y:S02]  /*04d0*/  IADD3.X R16, PT, PT, R16, UR5, R9, P0, P2 ;  /* 0x0000000510107c10 */ /* 0x000fe400087e4409 */
[-C--:B------:R-:W-:Y:S02]  /*04e0*/  LEA R8, P0, R5, R17.reuse, 0x1 ;  /* 0x0000001105087211 */ /* 0x080fe400078008ff */
[----:B------:R-:W-:-:S02]  /*04f0*/  LEA R12, P2, R11, R17, 0x1 ;  /* 0x000000110b0c7211 */ /* 0x000fc400078408ff */
[-C--:B------:R-:W-:Y:S01]  /*0500*/  LEA.HI.X.SX32 R9, R5, R16.reuse, 0x1, P0 ;  /* 0x0000001005097211 */ /* 0x080fe200000f0eff */
[C---:B------:R-:W-:Y:S01]  /*0510*/  IMAD R5, R0.reuse, 0x4, R11 ;  /* 0x0000000400057824 */ /* 0x040fe200078e020b */
[----:B------:R-:W-:Y:S02]  /*0520*/  LEA R10, P0, R7, R17, 0x1 ;  /* 0x00000011070a7211 */ /* 0x000fe400078008ff */
[-C--:B------:R-:W-:Y:S01]  /*0530*/  LEA.HI.X.SX32 R13, R11, R16.reuse, 0x1, P2 ;  /* 0x000000100b0d7211 */ /* 0x080fe200010f0eff */
[----:B------:R-:W3:Y:S01]  /*0540*/  LDS R44, [UR71] ;  /* 0x00000047ff2c7984 */ /* 0x000ee20008000800 */
[----:B------:R-:W-:Y:S01]  /*0550*/  BAR.SYNC.DEFER_BLOCKING 0x0 ;  /* 0x0000000000007b1d */ /* 0x000fe20000010000 */
[----:B------:R-:W-:Y:S01]  /*0560*/  LEA.HI.X.SX32 R11, R7, R16, 0x1, P0 ;  /* 0x00000010070b7211 */ /* 0x000fe200000f0eff */
[----:B------:R-:W-:-:S04]  /*0570*/  IMAD R7, R0, 0x4, R5 ;  /* 0x0000000400077824 */ /* 0x000fc800078e0205 */
[----:B------:R-:W-:Y:S01]  /*0580*/  IMAD R21, R0, 0x4, R7 ;  /* 0x0000000400157824 */ /* 0x000fe200078e0207 */
[----:B------:R-:W-:-:S04]  /*0590*/  LEA R14, P0, R5, R17, 0x1 ;  /* 0x00000011050e7211 */ /* 0x000fc800078008ff */
[C---:B------:R-:W-:Y:S02]  /*05a0*/  LEA R23, R0.reuse, R21, 0x2 ;  /* 0x0000001500177211 */ /* 0x040fe400078e10ff */
[----:B------:R-:W-:Y:S02]  /*05b0*/  LEA.HI.X.SX32 R15, R5, R16, 0x1, P0 ;  /* 0x00000010050f7211 */ /* 0x000fe400000f0eff */
[----:B------:R-:W-:Y:S01]  /*05c0*/  LEA R18, P0, R7, R17, 0x1 ;  /* 0x0000001107127211 */ /* 0x000fe200078008ff */
[----:B------:R-:W-:-:S03]  /*05d0*/  IMAD R25, R0, 0x4, R23 ;  /* 0x0000000400197824 */ /* 0x000fc600078e0217 */
[-C--:B------:R-:W-:Y:S02]  /*05e0*/  LEA.HI.X.SX32 R19, R7, R16.reuse, 0x1, P0 ;  /* 0x0000001007137211 */ /* 0x080fe400000f0eff */
[CC--:B------:R-:W-:Y:S01]  /*05f0*/  LEA R20, P0, R21.reuse, R17.reuse, 0x1 ;  /* 0x0000001115147211 */ /* 0x0c0fe200078008ff */
[----:B------:R4:W5:Y:S03]  /*0600*/  LDG.E.U16 R5, desc[UR32][R10.64] ;  /* 0x000000200a057981 */ /* 0x000966000c1e1500 */
[----:B------:R-:W-:Y:S01]  /*0610*/  LEA.HI.X.SX32 R21, R21, R16, 0x1, P0 ;  /* 0x0000001015157211 */ /* 0x000fe200000f0eff */
[----:B------:R0:W5:Y:S01]  /*0620*/  LDG.E.U16 R6, desc[UR32][R12.64] ;  /* 0x000000200c067981 */ /* 0x000162000c1e1500 */
[-C--:B------:R-:W-:Y:S02]  /*0630*/  LEA R24, P0, R25, R17.reuse, 0x1 ;  /* 0x0000001119187211 */ /* 0x080fe400078008ff */
[----:B------:R-:W-:Y:S01]  /*0640*/  LEA R22, P2, R23, R17, 0x1 ;  /* 0x0000001117167211 */ /* 0x000fe200078408ff */
[----:B------:R1:W5:Y:S01]  /*0650*/  LDG.E.U16 R7, desc[UR32][R14.64] ;  /* 0x000000200e077981 */ /* 0x000362000c1e1500 */
[----:B----4-:R-:W-:-:S03]  /*0660*/  IMAD R11, R0, 0x4, R25 ;  /* 0x00000004000b7824 */ /* 0x010fc600078e0219 */
[----:B------:R-:W5:Y:S01]  /*0670*/  LDG.E.U16 R4, desc[UR32][R8.64] ;  /* 0x0000002008047981 */ /* 0x000f62000c1e1500 */
[----:B0-----:R-:W-:Y:S01]  /*0680*/  IMAD R13, R0, 0x4, R11 ;  /* 0x00000004000d7824 */ /* 0x001fe200078e020b */
[----:B------:R-:W-:-:S03]  /*0690*/  LEA.HI.X.SX32 R25, R25, R16, 0x1, P0 ;  /* 0x0000001019197211 */ /* 0x000fc600000f0eff */
[C---:B-1----:R-:W-:Y:S01]  /*06a0*/  IMAD R15, R0.reuse, 0x4, R13 ;  /* 0x00000004000f7824 */ /* 0x042fe200078e020d */
[-C--:B------:R-:W-:Y:S02]  /*06b0*/  LEA R26, P0, R11, R17.reuse, 0x1 ;  /* 0x000000110b1a7211 */ /* 0x080fe400078008ff */
[-C--:B------:R-:W-:Y:S01]  /*06c0*/  LEA.HI.X.SX32 R23, R23, R16.reuse, 0x1, P2 ;  /* 0x0000001017177211 */ /* 0x080fe200010f0eff */
[----:B------:R0:W5:Y:S01]  /*06d0*/  LDG.E.U16 R8, desc[UR32][R18.64] ;  /* 0x0000002012087981 */ /* 0x000162000c1e1500 */
[----:B------:R-:W-:Y:S02]  /*06e0*/  LEA R28, P2, R15, R17, 0x1 ;  /* 0x000000110f1c7211 */ /* 0x000fe400078408ff */
[C---:B------:R-:W-:Y:S01]  /*06f0*/  LEA R31, R0.reuse, R15, 0x2 ;  /* 0x0000000f001f7211 */ /* 0x040fe200078e10ff */
[----:B------:R1:W5:Y:S01]  /*0700*/  LDG.E.U16 R9, desc[UR32][R20.64] ;  /* 0x0000002014097981 */ /* 0x000362000c1e1500 */
[-C--:B------:R-:W-:Y:S02]  /*0710*/  LEA.HI.X.SX32 R27, R11, R16.reuse, 0x1, P0 ;  /* 0x000000100b1b7211 */ /* 0x080fe400000f0eff */
[----:B------:R-:W-:Y:S01]  /*0720*/  LEA.HI.X.SX32 R29, R15, R16, 0x1, P2 ;  /* 0x000000100f1d7211 */ /* 0x000fe200010f0eff */
[----:B------:R4:W5:Y:S01]  /*0730*/  LDG.E.U16 R11, desc[UR32][R24.64] ;  /* 0x00000020180b7981 */ /* 0x000962000c1e1500 */
[----:B0-----:R-:W-:Y:S01]  /*0740*/  LEA R18, P0, R13, R17, 0x1 ;  /* 0x000000110d127211 */ /* 0x001fe200078008ff */
[----:B------:R-:W-:-:S02]  /*0750*/  IMAD R15, R0, 0x4, R31 ;  /* 0x00000004000f7824 */ /* 0x000fc400078e021f */
[----:B------:R0:W5:Y:S01]  /*0760*/  LDG.E.U16 R10, desc[UR32][R22.64] ;  /* 0x00000020160a7981 */ /* 0x000162000c1e1500 */
[-C--:B------:R-:W-:Y:S02]  /*0770*/  LEA.HI.X.SX32 R19, R13, R16.reuse, 0x1, P0 ;  /* 0x000000100d137211 */ /* 0x080fe400000f0eff */
[CC--:B-1----:R-:W-:Y:S01]  /*0780*/  LEA R20, P0, R31.reuse, R17.reuse, 0x1 ;  /* 0x000000111f147211 */ /* 0x0c2fe200078008ff */
[----:B------:R1:W5:Y:S01]  /*0790*/  LDG.E.U16 R12, desc[UR32][R26.64] ;  /* 0x000000201a0c7981 */ /* 0x000362000c1e1500 */
[C---:B----4-:R-:W-:Y:S02]  /*07a0*/  IMAD R25, R0.reuse, 0x4, R15 ;  /* 0x0000000400197824 */ /* 0x050fe400078e020f */
[----:B------:R-:W-:Y:S01]  /*07b0*/  LEA.HI.X.SX32 R21, R31, R16, 0x1, P0 ;  /* 0x000000101f157211 */ /* 0x000fe200000f0eff */
[----:B------:R4:W5:Y:S01]  /*07c0*/  LDG.E.U16 R14, desc[UR32][R28.64] ;  /* 0x000000201c0e7981 */ /* 0x000962000c1e1500 */
[----:B0-----:R-:W-:Y:S01]  /*07d0*/  LEA R22, P0, R15, R17, 0x1 ;  /* 0x000000110f167211 */ /* 0x001fe200078008ff */
[----:B------:R-:W-:-:S02]  /*07e0*/  IMAD R31, R0, 0x4, R25 ;  /* 0x00000004001f7824 */ /* 0x000fc400078e0219 */
[----:B------:R-:W5:Y:S01]  /*07f0*/  LDG.E.U16 R13, desc[UR32][R18.64] ;  /* 0x00000020120d7981 */ /* 0x000f62000c1e1500 */
[-C--:B------:R-:W-:Y:S01]  /*0800*/  LEA.HI.X.SX32 R23, R15, R16.reuse, 0x1, P0 ;  /* 0x000000100f177211 */ /* 0x080fe200000f0eff */
[C---:B------:R-:W-:Y:S01]  /*0810*/  IMAD R33, R0.reuse, 0x4, R31 ;  /* 0x0000000400217824 */ /* 0x040fe200078e021f */
[-C--:B------:R-:W-:Y:S01]  /*0820*/  LEA R24, P0, R25, R17.reuse, 0x1 ;  /* 0x0000001119187211 */ /* 0x080fe200078008ff */
[----:B------:R-:W5:Y:S01]  /*0830*/  LDG.E.U16 R15, desc[UR32][R20.64] ;  /* 0x00000020140f7981 */ /* 0x000f62000c1e1500 */
[-C--:B-1----:R-:W-:Y:S02]  /*0840*/  LEA R26, P2, R31, R17.reuse, 0x1 ;  /* 0x000000111f1a7211 */ /* 0x082fe400078408ff */
[----:B------:R-:W-:Y:S02]  /*0850*/  LEA.HI.X.SX32 R25, R25, R16, 0x1, P0 ;  /* 0x0000001019197211 */ /* 0x000fe400000f0eff */
[----:B------:R-:W-:Y:S01]  /*0860*/  LEA R30, P0, R33, R17, 0x1 ;  /* 0x00000011211e7211 */ /* 0x000fe200078008ff */
[----:B------:R-:W5:Y:S01]  /*0870*/  LDG.E.U16 R18, desc[UR32][R22.64] ;  /* 0x0000002016127981 */ /* 0x000f62000c1e1500 */
[----:B----4-:R-:W-:-:S02]  /*0880*/  LEA R29, R0, R33, 0x2 ;  /* 0x00000021001d7211 */ /* 0x010fc400078e10ff */
[-C--:B------:R-:W-:Y:S01]  /*0890*/  LEA.HI.X.SX32 R27, R31, R16.reuse, 0x1, P2 ;  /* 0x000000101f1b7211 */ /* 0x080fe200010f0eff */
[----:B------:R0:W5:Y:S01]  /*08a0*/  LDG.E.U16 R19, desc[UR32][R24.64] ;  /* 0x0000002018137981 */ /* 0x000162000c1e1500 */
[-C--:B------:R-:W-:Y:S01]  /*08b0*/  LEA.HI.X.SX32 R31, R33, R16.reuse, 0x1, P0 ;  /* 0x00000010211f7211 */ /* 0x080fe200000f0eff */
[C---:B------:R-:W-:Y:S02]  /*08c0*/  IMAD R33, R0.reuse, 0x4, R29 ;  /* 0x0000000400217824 */ /* 0x040fe400078e021d */
[----:B------:R1:W5:Y:S02]  /*08d0*/  LDG.E.U16 R20, desc[UR32][R26.64] ;  /* 0x000000201a147981 */ /* 0x000364000c1e1500 */
[C---:B------:R-:W-:Y:S01]  /*08e0*/  IMAD R35, R0.reuse, 0x4, R33 ;  /* 0x0000000400237824 */ /* 0x040fe200078e0221 */
[C---:B------:R-:W-:Y:S01]  /*08f0*/  LEA R28, P0, R29.reuse, R17, 0x1 ;  /* 0x000000111d1c7211 */ /* 0x040fe200078008ff */
[----:B------:R4:W5:Y:S02]  /*0900*/  LDG.E.U16 R21, desc[UR32][R30.64] ;  /* 0x000000201e157981 */ /* 0x000964000c1e1500 */
[----:B------:R-:W-:Y:S01]  /*0910*/  IMAD R37, R0, 0x4, R35 ;  /* 0x0000000400257824 */ /* 0x000fe200078e0223 */
[----:B------:R-:W-:-:S03]  /*0920*/  LEA.HI.X.SX32 R29, R29, R16, 0x1, P0 ;  /* 0x000000101d1d7211 */ /* 0x000fc600000f0eff */
[C---:B0-----:R-:W-:Y:S01]  /*0930*/  IMAD R25, R0.reuse, 0x4, R37 ;  /* 0x0000000400197824 */ /* 0x041fe200078e0225 */
[C---:B------:R-:W-:Y:S01]  /*0940*/  LEA R32, P0, R33.reuse, R17, 0x1 ;  /* 0x0000001121207211 */ /* 0x040fe200078008ff */
[----:B------:R0:W5:Y:S03]  /*0950*/  LDG.E.U16 R22, desc[UR32][R28.64] ;  /* 0x000000201c167981 */ /* 0x000166000c1e1500 */
[C---:B-1----:R-:W-:Y:S02]  /*0960*/  LEA R27, R0.reuse, R25, 0x2 ;  /* 0x00000019001b7211 */ /* 0x042fe400078e10ff */
[-C--:B------:R-:W-:Y:S02]  /*0970*/  LEA.HI.X.SX32 R33, R33, R16.reuse, 0x1, P0 ;  /* 0x0000001021217211 */ /* 0x080fe400000f0eff */
[-C--:B------:R-:W-:Y:S02]  /*0980*/  LEA R36, P0, R37, R17.reuse, 0x1 ;  /* 0x0000001125247211 */ /* 0x080fe400078008ff */
[----:B------:R-:W-:Y:S01]  /*0990*/  LEA R34, P2, R35, R17, 0x1 ;  /* 0x0000001123227211 */ /* 0x000fe200078408ff */
[----:B------:R-:W-:Y:S01]  /*09a0*/  IMAD R41, R0, 0x4, R27 ;  /* 0x0000000400297824 */ /* 0x000fe200078e021b */
[-C--:B------:R-:W-:Y:S01]  /*09b0*/  LEA.HI.X.SX32 R37, R37, R16.reuse, 0x1, P0 ;  /* 0x0000001025257211 */ /* 0x080fe200000f0eff */
[----:B------:R-:W5:Y:S01]  /*09c0*/  LDG.E.U16 R23, desc[UR32][R32.64] ;  /* 0x0000002020177981 */ /* 0x000f62000c1e1500 */
[----:B------:R-:W-:-:S02]  /*09d0*/  LEA.HI.X.SX32 R35, R35, R16, 0x1, P2 ;  /* 0x0000001023237211 */ /* 0x000fc400010f0eff */
[CC--:B----4-:R-:W-:Y:S01]  /*09e0*/  LEA R30, P0, R25.reuse, R17.reuse, 0x1 ;  /* 0x00000011191e7211 */ /* 0x0d0fe200078008ff */
[C---:B0-----:R-:W-:Y:S02]  /*09f0*/  IMAD R29, R0.reuse, 0x4, R41 ;  /* 0x00000004001d7824 */ /* 0x041fe400078e0229 */
[----:B------:R0:W5:Y:S01]  /*0a00*/  LDG.E.U16 R24, desc[UR32][R34.64] ;  /* 0x0000002022187981 */ /* 0x000162000c1e1500 */
[-C--:B------:R-:W-:Y:S02]  /*0a10*/  LEA.HI.X.SX32 R31, R25, R16.reuse, 0x1, P0 ;  /* 0x00000010191f7211 */ /* 0x080fe400000f0eff */
[CC--:B------:R-:W-:Y:S01]  /*0a20*/  LEA R38, P0, R27.reuse, R17.reuse, 0x1 ;  /* 0x000000111b267211 */ /* 0x0c0fe200078008ff */
[----:B------:R1:W5:Y:S03]  /*0a30*/  LDG.E.U16 R25, desc[UR32][R36.64] ;  /* 0x0000002024197981 */ /* 0x000366000c1e1500 */
[----:B------:R-:W-:Y:S01]  /*0a40*/  LEA.HI.X.SX32 R39, R27, R16, 0x1, P0 ;  /* 0x000000101b277211 */ /* 0x000fe200000f0eff */
[----:B------:R-:W5:Y:S01]  /*0a50*/  LDG.E.U16 R26, desc[UR32][R30.64] ;  /* 0x000000201e1a7981 */ /* 0x000f62000c1e1500 */
[----:B0-----:R-:W-:Y:S01]  /*0a60*/  IMAD R35, R0, 0x4, R29 ;  /* 0x0000000400237824 */ /* 0x001fe200078e021d */
[----:B------:R-:W-:-:S02]  /*0a70*/  LEA R32, P0, R29, R17, 0x1 ;  /* 0x000000111d207211 */ /* 0x000fc400078008ff */
[----:B------:R0:W5:Y:S01]  /*0a80*/  LDG.E.U16 R27, desc[UR32][R38.64] ;  /* 0x00000020261b7981 */ /* 0x000162000c1e1500 */
[C---:B-1----:R-:W-:Y:S01]  /*0a90*/  IMAD R37, R0.reuse, 0x4, R35 ;  /* 0x0000000400257824 */ /* 0x042fe200078e0223 */
[-C--:B------:R-:W-:Y:S02]  /*0aa0*/  LEA.HI.X.SX32 R33, R29, R16.reuse, 0x1, P0 ;  /* 0x000000101d217211 */ /* 0x080fe400000f0eff */
[----:B------:R-:W-:Y:S02]  /*0ab0*/  LEA R34, P0, R35, R17, 0x1 ;  /* 0x0000001123227211 */ /* 0x000fe400078008ff */
[C---:B------:R-:W-:Y:S01]  /*0ac0*/  LEA R43, R0.reuse, R37, 0x2 ;  /* 0x00000025002b7211 */ /* 0x040fe200078e10ff */
[----:B------:R-:W5:Y:S01]  /*0ad0*/  LDG.E.U16 R29, desc[UR32][R32.64] ;  /* 0x00000020201d7981 */ /* 0x000f62000c1e1500 */
[----:B------:R-:W-:Y:S02]  /*0ae0*/  LEA R40, P2, R41, R17, 0x1 ;  /* 0x0000001129287211 */ /* 0x000fe400078408ff */
[-C--:B------:R-:W-:Y:S01]  /*0af0*/  LEA.HI.X.SX32 R35, R35, R16.reuse, 0x1, P0 ;  /* 0x0000001023237211 */ /* 0x080fe200000f0eff */
[----:B------:R-:W-:Y:S01]  /*0b00*/  IMAD R45, R0, 0x4, R43 ;  /* 0x00000004002d7824 */ /* 0x000fe200078e022b */
[----:B------:R-:W-:-:S02]  /*0b10*/  LEA.HI.X.SX32 R41, R41, R16, 0x1, P2 ;  /* 0x0000001029297211 */ /* 0x000fc400010f0eff */
[CC--:B------:R-:W-:Y:S01]  /*0b20*/  LEA R36, P0, R37.reuse, R17.reuse, 0x1 ;  /* 0x0000001125247211 */ /* 0x0c0fe200078008ff */
[----:B------:R-:W5:Y:S03]  /*0b30*/  LDG.E.U16 R30, desc[UR32][R34.64] ;  /* 0x00000020221e7981 */ /* 0x000f66000c1e1500 */
[----:B------:R-:W-:Y:S01]  /*0b40*/  LEA.HI.X.SX32 R37, R37, R16, 0x1, P0 ;  /* 0x0000001025257211 */ /* 0x000fe200000f0eff */
[----:B------:R1:W5:Y:S01]  /*0b50*/  LDG.E.U16 R28, desc[UR32][R40.64] ;  /* 0x00000020281c7981 */ /* 0x000362000c1e1500 */
[----:B0-----:R-:W-:-:S03]  /*0b60*/  LEA R38, P0, R45, R17, 0x1 ;  /* 0x000000112d267211 */ /* 0x001fc600078008ff */
[----:B------:R0:W5:Y:S01]  /*0b70*/  LDG.E.U16 R31, desc[UR32][R36.64] ;  /* 0x00000020241f7981 */ /* 0x000162000c1e1500 */
[----:B------:R-:W-:Y:S01]  /*0b80*/  LEA.HI.X.SX32 R39, R45, R16, 0x1, P0 ;  /* 0x000000102d277211 */ /* 0x000fe200000f0eff */
[----:B-1----:R-:W-:Y:S01]  /*0b90*/  IMAD R41, R0, 0x4, R45 ;  /* 0x0000000400297824 */ /* 0x002fe200078e022d */
[----:B------:R-:W-:-:S04]  /*0ba0*/  LEA R42, P2, R43, R17, 0x1 ;  /* 0x000000112b2a7211 */ /* 0x000fc800078408ff */
[----:B------:R1:W5:Y:S01]  /*0bb0*/  LDG.E.U16 R39, desc[UR32][R38.64] ;  /* 0x0000002026277981 */ /* 0x000362000c1e1500 */
[----:B------:R-:W-:Y:S01]  /*0bc0*/  IMAD R45, R0, 0x4, R41 ;  /* 0x00000004002d7824 */ /* 0x000fe200078e0229 */
[----:B------:R-:W-:-:S03]  /*0bd0*/  LEA R32, P0, R41, R17, 0x1 ;  /* 0x0000001129207211 */ /* 0x000fc600078008ff */
[C---:B------:R-:W-:Y:S01]  /*0be0*/  IMAD R47, R0.reuse, 0x4, R45 ;  /* 0x00000004002f7824 */ /* 0x040fe200078e022d */
[-C--:B------:R-:W-:Y:S02]  /*0bf0*/  LEA.HI.X.SX32 R33, R41, R16.reuse, 0x1, P0 ;  /* 0x0000001029217211 */ /* 0x080fe400000f0eff */
[C---:B------:R-:W-:Y:S02]  /*0c00*/  LEA R34, P0, R45.reuse, R17, 0x1 ;  /* 0x000000112d227211 */ /* 0x040fe400078008ff */
[----:B------:R-:W-:Y:S01]  /*0c10*/  LEA R0, R0, R47, 0x2 ;  /* 0x0000002f00007211 */ /* 0x000fe200078e10ff */
[----:B--2---:R-:W-:Y:S01]  /*0c20*/  IMAD R52, R52, UR72, RZ ;  /* 0x0000004834347c24 */ /* 0x004fe2000f8e02ff */
[----:B------:R-:W-:Y:S01]  /*0c30*/  LEA.HI.X.SX32 R35, R45, R16, 0x1, P0 ;  /* 0x000000102d237211 */ /* 0x000fe200000f0eff */
[----:B------:R-:W5:Y:S01]  /*0c40*/  LDG.E.U16 R50, desc[UR32][R32.64] ;  /* 0x0000002020327981 */ /* 0x000f62000c1e1500 */
[----:B0-----:R-:W-:-:S04]  /*0c50*/  LEA R36, P0, R0, R17, 0x1 ;  /* 0x0000001100247211 */ /* 0x001fc800078008ff */
[----:B------:R-:W-:Y:S01]  /*0c60*/  LEA.HI.X.SX32 R37, R0, R16, 0x1, P0 ;  /* 0x0000001000257211 */ /* 0x000fe200000f0eff */
[----:B------:R-:W5:Y:S01]  /*0c70*/  LDG.E.U16 R35, desc[UR32][R34.64] ;  /* 0x0000002022237981 */ /* 0x000f62000c1e1500 */
[----:B------:R-:W-:-:S04]  /*0c80*/  SHF.R.U32.HI R0, RZ, 0x7, R2 ;  /* 0x00000007ff007819 */ /* 0x000fc80000011602 */
[----:B------:R-:W-:Y:S01]  /*0c90*/  SGXT.U32 R0, R0, 0x1 ;  /* 0x000000010000781a */ /* 0x000fe20000000000 */
[----:B------:R-:W5:Y:S01]  /*0ca0*/  LDG.E.U16 R37, desc[UR32][R36.64] ;  /* 0x0000002024257981 */ /* 0x000f62000c1e1500 */
[----:B------:R-:W-:-:S03]  /*0cb0*/  LEA.HI.X.SX32 R43, R43, R16, 0x1, P2 ;  /* 0x000000102b2b7211 */ /* 0x000fc600010f0eff */
[----:B-1----:R-:W-:Y:S01]  /*0cc0*/  IMAD R38, R0, R53, RZ ;  /* 0x0000003500267224 */ /* 0x002fe200078e02ff */
[C---:B------:R-:W-:Y:S01]  /*0cd0*/  LEA R40, P2, R47.reuse, R17, 0x1 ;  /* 0x000000112f287211 */ /* 0x040fe200078408ff */
[----:B------:R0:W5:Y:S03]  /*0ce0*/  LDG.E.U16 R48, desc[UR32][R42.64] ;  /* 0x000000202a307981 */ /* 0x000166000c1e1500 */
[----:B------:R-:W-:Y:S02]  /*0cf0*/  LEA.HI.X.SX32 R41, R47, R16, 0x1, P2 ;  /* 0x000000102f297211 */ /* 0x000fe400010f0eff */
[----:B------:R-:W-:-:S03]  /*0d00*/  LOP3.LUT R16, R2, 0x7f, RZ, 0xc0, !PT ;  /* 0x0000007f02107812 */ /* 0x000fc600078ec0ff */
[----:B------:R1:W5:Y:S01]  /*0d10*/  LDG.E.U16 R54, desc[UR32][R40.64] ;  /* 0x0000002028367981 */ /* 0x000362000c1e1500 */
[----:B0-----:R-:W-:-:S04]  /*0d20*/  IMAD R42, R53, 0x2, R38 ;  /* 0x00000002352a7824 */ /* 0x001fc800078e0226 */
[C---:B------:R-:W-:Y:S02]  /*0d30*/  IMAD R34, R53.reuse, 0x2, R42 ;  /* 0x0000000235227824 */ /* 0x040fe400078e022a */
[----:B------:R-:W-:Y:S02]  /*0d40*/  IMAD R16, R16, UR4, RZ ;  /* 0x0000000410107c24 */ /* 0x000fe4000f8e02ff */
[C---:B------:R-:W-:Y:S02]  /*0d50*/  IMAD R36, R53.reuse, 0x2, R34 ;  /* 0x0000000235247824 */ /* 0x040fe400078e0222 */
[----:B------:R-:W-:Y:S02]  /*0d60*/  IMAD.SHL.U32 R32, R16, 0x2, RZ ;  /* 0x0000000210207824 */ /* 0x000fe400078e00ff */
[----:B-1----:R-:W-:Y:S02]  /*0d70*/  IMAD R40, R53, 0x2, R36 ;  /* 0x0000000235287824 */ /* 0x002fe400078e0224 */
[----:B------:R-:W-:-:S02]  /*0d80*/  IMAD.SHL.U32 R17, R52, 0x2, RZ ;  /* 0x0000000234117824 */ /* 0x000fc400078e00ff */
[----:B------:R-:W-:Y:S02]  /*0d90*/  IMAD R46, R53, 0x2, R40 ;  /* 0x00000002352e7824 */ /* 0x000fe400078e0228 */
[----:B------:R-:W-:Y:S01]  /*0da0*/  IMAD.HI R16, R16, 0x2, RZ ;  /* 0x0000000210107827 */ /* 0x000fe200078e02ff */
[----:B------:R-:W-:-:S03]  /*0db0*/  IADD3 R85, P0, P2, R32, R58, R17 ;  /* 0x0000003a20557210 */ /* 0x000fc60007a1e011 */
[----:B------:R-:W-:-:S04]  /*0dc0*/  IMAD.HI R52, R52, 0x2, RZ ;  /* 0x0000000234347827 */ /* 0x000fc800078e02ff */
[----:B------:R-:W-:Y:S01]  /*0dd0*/  IMAD R32, R53, 0x2, R46 ;  /* 0x0000000235207824 */ /* 0x000fe200078e022e */
[----:B------:R-:W-:-:S04]  /*0de0*/  IADD3.X R33, PT, PT, R16, R59, R52, P0, P2 ;  /* 0x0000003b10217210 */ /* 0x000fc800007e4434 */
[C---:B------:R-:W-:Y:S02]  /*0df0*/  LEA R16, R53.reuse, R32, 0x1 ;  /* 0x0000002035107211 */ /* 0x040fe400078e08ff */
[----:B---3--:R-:W-:Y:S02]  /*0e00*/  R2UR UR70, R44 ;  /* 0x000000002c4672ca */ /* 0x008fe400000e0000 */
[-C--:B------:R-:W-:Y:S01]  /*0e10*/  LEA R112, P3, R34, R85.reuse, 0x1 ;  /* 0x0000005522707211 */ /* 0x080fe200078608ff */
[C---:B------:R-:W-:Y:S01]  /*0e20*/  IMAD R44, R53.reuse, 0x2, R16 ;  /* 0x00000002352c7824 */ /* 0x040fe200078e0210 */
[----:B------:R-:W-:Y:S02]  /*0e30*/  LEA R116, P0, R38, R85, 0x1 ;  /* 0x0000005526747211 */ /* 0x000fe400078008ff */
[-C--:B------:R-:W-:Y:S01]  /*0e40*/  LEA.HI.X.SX32 R113, R34, R33.reuse, 0x1, P3 ;  /* 0x0000002122717211 */ /* 0x080fe200018f0eff */
[----:B------:R-:W-:Y:S01]  /*0e50*/  IMAD R34, R53, 0x2, R44 ;  /* 0x0000000235227824 */ /* 0x000fe200078e022c */
[----:B------:R-:W-:-:S02]  /*0e60*/  LEA.HI.X.SX32 R117, R38, R33, 0x1, P0 ;  /* 0x0000002126757211 */ /* 0x000fc400000f0eff */
[-C--:B------:R-:W-:Y:S01]  /*0e70*/  LEA R114, P2, R42, R85.reuse, 0x1 ;  /* 0x000000552a727211 */ /* 0x080fe200078408ff */
[C---:B------:R-:W-:Y:S01]  /*0e80*/  IMAD R38, R53.reuse, 0x2, R34 ;  /* 0x0000000235267824 */ /* 0x040fe200078e0222 */
[----:B------:R-:W-:Y:S02]  /*0e90*/  LEA R110, P0, R36, R85, 0x1 ;  /* 0x00000055246e7211 */ /* 0x000fe400078008ff */
[-C--:B------:R-:W-:Y:S02]  /*0ea0*/  LEA.HI.X.SX32 R115, R42, R33.reuse, 0x1, P2 ;  /* 0x000000212a737211 */ /* 0x080fe400010f0eff */
[----:B------:R-:W-:Y:S01]  /*0eb0*/  LEA.HI.X.SX32 R111, R36, R33, 0x1, P0 ;  /* 0x00000021246f7211 */ /* 0x000fe200000f0eff */
[----:B------:R-:W-:Y:S01]  /*0ec0*/  IMAD R36, R53, 0x2, R38 ;  /* 0x0000000235247824 */ /* 0x000fe200078e0226 */
[----:B------:R-:W-:-:S04]  /*0ed0*/  LEA R108, P2, R40, R85, 0x1 ;  /* 0x00000055286c7211 */ /* 0x000fc800078408ff */
[----:B------:R-:W-:Y:S02]  /*0ee0*/  LEA.HI.X.SX32 R109, R40, R33, 0x1, P2 ;  /* 0x00000021286d7211 */ /* 0x000fe400010f0eff */
[-C--:B------:R-:W-:Y:S02]  /*0ef0*/  LEA R102, P2, R16, R85.reuse, 0x1 ;  /* 0x0000005510667211 */ /* 0x080fe400078408ff */
[C---:B------:R-:W-:Y:S02]  /*0f00*/  LEA R40, R53.reuse, R36, 0x1 ;  /* 0x0000002435287211 */ /* 0x040fe400078e08ff */
[-C--:B------:R-:W-:Y:S02]  /*0f10*/  LEA R106, P3, R46, R85.reuse, 0x1 ;  /* 0x000000552e6a7211 */ /* 0x080fe400078608ff */
[----:B------:R-:W-:Y:S02]  /*0f20*/  LEA R104, P0, R32, R85, 0x1 ;  /* 0x0000005520687211 */ /* 0x000fe400078008ff */
[-C--:B------:R-:W-:Y:S01]  /*0f30*/  LEA.HI.X.SX32 R103, R16, R33.reuse, 0x1, P2 ;  /* 0x0000002110677211 */ /* 0x080fe200010f0eff */
[----:B------:R-:W-:Y:S01]  /*0f40*/  IMAD R16, R53, 0x2, R40 ;  /* 0x0000000235107824 */ /* 0x000fe200078e0228 */
[----:B------:R-:W-:-:S02]  /*0f50*/  LEA.HI.X.SX32 R107, R46, R33, 0x1, P3 ;  /* 0x000000212e6b7211 */ /* 0x000fc400018f0eff */
[----:B------:R-:W-:Y:S02]  /*0f60*/  LEA R100, P3, R44, R85, 0x1 ;  /* 0x000000552c647211 */ /* 0x000fe400078608ff */
[-C--:B------:R-:W-:Y:S01]  /*0f70*/  LEA.HI.X.SX32 R105, R32, R33.reuse, 0x1, P0 ;  /* 0x0000002120697211 */ /* 0x080fe200000f0eff */
[C---:B------:R-:W-:Y:S01]  /*0f80*/  IMAD R32, R53.reuse, 0x2, R16 ;  /* 0x0000000235207824 */ /* 0x040fe200078e0210 */
[----:B------:R-:W-:Y:S02]  /*0f90*/  SHF.R.U32.HI R0, RZ, 0x5, R2 ;  /* 0x00000005ff007819 */ /* 0x000fe40000011602 */
[----:B------:R-:W-:Y:S01]  /*0fa0*/  LEA.HI.X.SX32 R101, R44, R33, 0x1, P3 ;  /* 0x000000212c657211 */ /* 0x000fe200018f0eff */
[----:B------:R-:W-:Y:S01]  /*0fb0*/  IMAD R17, R53, 0x2, R32 ;  /* 0x0000000235117824 */ /* 0x000fe200078e0220 */
[----:B------:R-:W-:Y:S02]  /*0fc0*/  R2UR UR19, R0 ;  /* 0x00000000001372ca */ /* 0x000fe400000e0000 */
[----:B------:R-:W-:-:S02]  /*0fd0*/  LEA R98, P0, R34, R85, 0x1 ;  /* 0x0000005522627211 */ /* 0x000fc400078008ff */
[-C--:B------:R-:W-:Y:S02]  /*0fe0*/  LEA R96, P2, R38, R85.reuse, 0x1 ;  /* 0x0000005526607211 */ /* 0x080fe400078408ff */
[----:B------:R-:W-:Y:S02]  /*0ff0*/  LEA R94, P3, R36, R85, 0x1 ;  /* 0x00000055245e7211 */ /* 0x000fe400078608ff */
[C---:B------:R-:W-:Y:S02]  /*1000*/  LOP3.LUT R56, R2.reuse, 0xc0, RZ, 0xc0, !PT ;  /* 0x000000c002387812 */ /* 0x040fe400078ec0ff */
[----:B------:R-:W-:Y:S02]  /*1010*/  LOP3.LUT R0, R2, 0xff, RZ, 0xc0, !PT ;  /* 0x000000ff02007812 */ /* 0x000fe400078ec0ff */
[-C--:B------:R-:W-:Y:S02]  /*1020*/  LEA.HI.X.SX32 R99, R34, R33.reuse, 0x1, P0 ;  /* 0x0000002122637211 */ /* 0x080fe400000f0eff */
[----:B------:R-:W-:-:S02]  /*1030*/  LEA.HI.X.SX32 R97, R38, R33, 0x1, P2 ;  /* 0x0000002126617211 */ /* 0x000fc400010f0eff */
[----:B------:R-:W-:Y:S02]  /*1040*/  LEA.HI.X.SX32 R95, R36, R33, 0x1, P3 ;  /* 0x00000021245f7211 */ /* 0x000fe400018f0eff */
[----:B------:R-:W-:Y:S02]  /*1050*/  SHF.R.U32.HI R56, RZ, 0x2, R56 ;  /* 0x00000002ff387819 */ /* 0x000fe40000011638 */
[----:B------:R-:W-:Y:S02]  /*1060*/  SHF.L.U32 R43, R0, 0x1, RZ ;  /* 0x00000001002b7819 */ /* 0x000fe400000006ff */
[-C--:B------:R-:W-:Y:S02]  /*1070*/  LEA R90, P0, R40, R85.reuse, 0x1 ;  /* 0x00000055285a7211 */ /* 0x080fe400078008ff */
[-C--:B------:R-:W-:Y:S02]  /*1080*/  LEA R88, P2, R16, R85.reuse, 0x1 ;  /* 0x0000005510587211 */ /* 0x080fe400078408ff */
[----:B------:R-:W-:-:S02]  /*1090*/  LEA R86, P3, R32, R85, 0x1 ;  /* 0x0000005520567211 */ /* 0x000fc400078608ff */
[----:B------:R-:W-:Y:S02]  /*10a0*/  LEA R84, P4, R17, R85, 0x1 ;  /* 0x0000005511547211 */ /* 0x000fe400078808ff */
[----:B------:R-:W-:Y:S02]  /*10b0*/  LOP3.LUT R43, R43, R56, RZ, 0x3c, !PT ;  /* 0x000000382b2b7212 */ /* 0x000fe400078e3cff */
[-C--:B------:R-:W-:Y:S02]  /*10c0*/  LEA.HI.X.SX32 R91, R40, R33.reuse, 0x1, P0 ;  /* 0x00000021285b7211 */ /* 0x080fe400000f0eff */
[-C--:B------:R-:W-:Y:S02]  /*10d0*/  LEA.HI.X.SX32 R89, R16, R33.reuse, 0x1, P2 ;  /* 0x0000002110597211 */ /* 0x080fe400010f0eff */
[-C--:B------:R-:W-:Y:S02]  /*10e0*/  LEA.HI.X.SX32 R87, R32, R33.reuse, 0x1, P3 ;  /* 0x0000002120577211 */ /* 0x080fe400018f0eff */
[----:B------:R-:W-:Y:S01]  /*10f0*/  LEA.HI.X.SX32 R85, R17, R33, 0x1, P4 ;  /* 0x0000002111557211 */ /* 0x000fe200020f0eff */
[----:B------:R-:W-:Y:S06]  /*1100*/  @P1 BRA `(.L_x_5) ;  /* 0x0000000000181947 */ /* 0x000fec0003800000 */
[----:B------:R-:W-:Y:S01]  /*1110*/  ELECT P0, URZ, PT ;  /* 0x0000000000ff782f */ /* 0x000fe20003800000 */
[----:B------:R-:W-:Y:S01]  /*1120*/  IMAD.MOV.U32 R16, RZ, RZ, 0x1 ;  /* 0x00000001ff107424 */ /* 0x000fe200078e00ff */
[----:B------:R-:W-:Y:S01]  /*1130*/  UMOV UR4, 0x40 ;  /* 0x0000004000047882 */ /* 0x000fe20000000000 */
[----:B------:R-:W-:Y:S01]  /*1140*/  UVIRTCOUNT.DEALLOC.SMPOOL 0x80 ;  /* 0x000000800000784c */ /* 0x000fe20000000000 */
[----:B------:R-:W-:-:S09]  /*1150*/  ULEA UR4, UR6, UR4, 0x18 ;  /* 0x0000000406047291 */ /* 0x000fd2000f8ec0ff */
[----:B------:R0:W-:Y:S03]  /*1160*/  @P0 STS.U8 [UR4], R16 ;  /* 0x00000010ff000988 */ /* 0x0001e60008000004 */
.L_x_5:
[----:B------:R-:W-:Y:S01]  /*1170*/  USHF.L.U32 UR7, UR19, 0x15, URZ ;  /* 0x0000001513077899 */ /* 0x000fe200080006ff */
[----:B-----5:R1:W-:Y:S01]  /*1180*/  STS.U16 [R43+UR71], R4 ;  /* 0x000000042b007988 */ /* 0x0203e20008000447 */
[----:B------:R-:W-:Y:S01]  /*1190*/  ULOP3.LUT UR25, UR19, 0x4, URZ, 0xc0, !UPT ;  /* 0x0000000413197892 */ /* 0x000fe2000f8ec0ff */
[----:B------:R-:W-:Y:S01]  /*11a0*/  LOP3.LUT P2, RZ, R2, 0xff, RZ, 0xc0, !PT ;  /* 0x000000ff02ff7812 */ /* 0x000fe2000784c0ff */
[----:B------:R-:W-:Y:S01]  /*11b0*/  ULOP3.LUT UR7, UR7, 0x600000, URZ, 0xc0, !UPT ;  /* 0x0060000007077892 */ /* 0x000fe2000f8ec0ff */
[----:B------:R2:W-:Y:S01]  /*11c0*/  STS.U16 [R43+UR71+0x400], R6 ;  /* 0x000400062b007988 */ /* 0x0005e20008000447 */
[----:B------:R-:W-:Y:S01]  /*11d0*/  UMOV UR4, 0x1 ;  /* 0x0000000100047882 */ /* 0x000fe20000000000 */
[----:B------:R-:W-:Y:S01]  /*11e0*/  UIADD3 UR30, UPT, UPT, UR71, 0xa000, URZ ;  /* 0x0000a000471e7890 */ /* 0x000fe2000fffe0ff */
[----:B------:R-:W-:Y:S01]  /*11f0*/  PRMT R17, RZ, 0x7610, R17 ;  /* 0x00007610ff117816 */ /* 0x000fe20000000011 */
[----:B------:R-:W-:Y:S01]  /*1200*/  UIADD3 UR31, UPT, UPT, UR70, UR7, URZ ;  /* 0x00000007461f7290 */ /* 0x000fe2000fffe0ff */
[----:B------:R3:W-:Y:S01]  /*1210*/  STS.U16 [R43+UR71+0x800], R8 ;  /* 0x000800082b007988 */ /* 0x0007e20008000447 */
[----:B-1----:R-:W-:Y:S01]  /*1220*/  LOP3.LUT R4, R43, 0x40, RZ, 0x3c, !PT ;  /* 0x000000402b047812 */ /* 0x002fe200078e3cff */
[----:B------:R-:W1:Y:S01]  /*1230*/  LDCU UR13, c[0x0][0x3f0] ;  /* 0x00007e00ff0d77ac */ /* 0x000e620008000800 */
[----:B0-----:R-:W-:Y:S01]  /*1240*/  PRMT R16, RZ, 0x7610, R16 ;  /* 0x00007610ff107816 */ /* 0x001fe20000000010 */
[----:B------:R0:W-:Y:S01]  /*1250*/  STS.U16 [R43+UR71+0xc00], R10 ;  /* 0x000c000a2b007988 */ /* 0x0001e20008000447 */
[----:B--2---:R-:W-:Y:S01]  /*1260*/  PRMT R6, RZ, 0x7610, R6 ;  /* 0x00007610ff067816 */ /* 0x004fe20000000006 */
[----:B------:R-:W-:-:S02]  /*1270*/  ULEA UR31, UR25, UR31, 0x4 ;  /* 0x0000001f191f7291 */ /* 0x000fc4000f8e20ff */
[----:B------:R2:W-:Y:S01]  /*1280*/  STS.U16 [R43+UR71+0x1000], R12 ;  /* 0x0010000c2b007988 */ /* 0x0005e20008000447 */
[----:B------:R-:W-:Y:S01]  /*1290*/  VOTEU.ALL UP0, P2 ;  /* 0x0000000000ff7886 */ /* 0x000fe20001000000 */
[----:B------:R-:W-:Y:S01]  /*12a0*/  VOTEU.ALL UP1, P2 ;  /* 0x0000000000ff7886 */ /* 0x000fe20001020000 */
[----:B---3--:R-:W-:Y:S01]  /*12b0*/  PRMT R8, RZ, 0x7610, R8 ;  /* 0x00007610ff087816 */ /* 0x008fe20000000008 */
[----:B------:R3:W-:Y:S02]  /*12c0*/  STS.U16 [R43+UR71+0x1400], R14 ;  /* 0x0014000e2b007988 */ /* 0x0007e40008000447 */
[----:B------:R-:W-:-:S04]  /*12d0*/  @!UP0 UIADD3 UR8, UPT, UPT, -UR4, 0x100000, URZ ;  /* 0x0010000004088890 */ /* 0x000fc8000fffe1ff */
[----:B------:R-:W-:Y:S02]  /*12e0*/  @!UP0 USHF.L.U32 UR9, UR8, 0xb, URZ ;  /* 0x0000000b08098899 */ /* 0x000fe400080006ff */
[----:B------:R-:W-:Y:S01]  /*12f0*/  @!UP0 USHF.L.U32 UR8, UR8, 0x1, URZ ;  /* 0x0000000108088899 */ /* 0x000fe200080006ff */
[----:B------:R4:W-:Y:S01]  /*1300*/  STS.U16 [R43+UR71+0x1800], R18 ;  /* 0x001800122b007988 */ /* 0x0009e20008000447 */
[----:B0-----:R-:W-:Y:S02]  /*1310*/  PRMT R10, RZ, 0x7610, R10 ;  /* 0x00007610ff0a7816 */ /* 0x001fe4000000000a */
[----:B--2---:R-:W-:Y:S01]  /*1320*/  PRMT R12, RZ, 0x7610, R12 ;  /* 0x00007610ff0c7816 */ /* 0x004fe2000000000c */
[----:B------:R-:W-:Y:S01]  /*1330*/  STS.U16 [R43+UR71+0x1c00], R20 ;  /* 0x001c00142b007988 */ /* 0x000fe20008000447 */
[----:B-1----:R-:W-:Y:S02]  /*1340*/  ISETP.LT.AND P3, PT, RZ, UR13, PT ;  /* 0x0000000dff007c0c */ /* 0x002fe4000bf61270 */
[----:B---3--:R-:W-:Y:S01]  /*1350*/  PRMT R14, RZ, 0x7610, R14 ;  /* 0x00007610ff0e7816 */ /* 0x008fe2000000000e */
[----:B------:R-:W-:Y:S01]  /*1360*/  STS.U16 [R43+UR71+0x2000], R22 ;  /* 0x002000162b007988 */ /* 0x000fe20008000447 */
[----:B----4-:R-:W-:-:S03]  /*1370*/  PRMT R18, RZ, 0x7610, R18 ;  /* 0x00007610ff127816 */ /* 0x010fc60000000012 */
[----:B------:R-:W-:Y:S04]  /*1380*/  STS.U16 [R43+UR71+0x2400], R24 ;  /* 0x002400182b007988 */ /* 0x000fe80008000447 */
[----:B------:R-:W-:Y:S04]  /*1390*/  STS.U16 [R43+UR71+0x2800], R26 ;  /* 0x0028001a2b007988 */ /* 0x000fe80008000447 */
[----:B------:R-:W-:Y:S04]  /*13a0*/  STS.U16 [R43+UR71+0x2c00], R28 ;  /* 0x002c001c2b007988 */ /* 0x000fe80008000447 */
[----:B------:R-:W-:Y:S04]  /*13b0*/  STS.U16 [R43+UR71+0x3000], R30 ;  /* 0x0030001e2b007988 */ /* 0x000fe80008000447 */
[----:B------:R-:W-:Y:S04]  /*13c0*/  STS.U16 [R43+UR71+0x3400], R48 ;  /* 0x003400302b007988 */ /* 0x000fe80008000447 */
[----:B------:R-:W-:Y:S04]  /*13d0*/  STS.U16 [R43+UR71+0x3800], R50 ;  /* 0x003800322b007988 */ /* 0x000fe80008000447 */
[----:B------:R-:W-:Y:S04]  /*13e0*/  STS.U16 [R43+UR71+0x3c00], R54 ;  /* 0x003c00362b007988 */ /* 0x000fe80008000447 */
[----:B------:R0:W-:Y:S04]  /*13f0*/  STS.U16 [R4+UR71+0x200], R5 ;  /* 0x0002000504007988 */ /* 0x0001e80008000447 */
[----:B------:R1:W-:Y:S04]  /*1400*/  STS.U16 [R4+UR71+0x600], R7 ;  /* 0x0006000704007988 */ /* 0x0003e80008000447 */
[----:B------:R2:W-:Y:S01]  /*1410*/  STS.U16 [R4+UR71+0xa00], R9 ;  /* 0x000a000904007988 */ /* 0x0005e20008000447 */
[----:B0-----:R-:W-:-:S03]  /*1420*/  PRMT R5, RZ, 0x7610, R5 ;  /* 0x00007610ff057816 */ /* 0x001fc60000000005 */
[----:B------:R0:W-:Y:S01]  /*1430*/  STS.U16 [R4+UR71+0xe00], R11 ;  /* 0x000e000b04007988 */ /* 0x0001e20008000447 */
[----:B-1----:R-:W-:-:S03]  /*1440*/  PRMT R7, RZ, 0x7610, R7 ;  /* 0x00007610ff077816 */ /* 0x002fc60000000007 */
[----:B------:R1:W-:Y:S01]  /*1450*/  STS.U16 [R4+UR71+0x1200], R13 ;  /* 0x0012000d04007988 */ /* 0x0003e20008000447 */
[----:B--2---:R-:W-:-:S03]  /*1460*/  PRMT R9, RZ, 0x7610, R9 ;  /* 0x00007610ff097816 */ /* 0x004fc60000000009 */
[----:B------:R2:W-:Y:S01]  /*1470*/  STS.U16 [R4+UR71+0x1600], R15 ;  /* 0x0016000f04007988 */ /* 0x0005e20008000447 */
[----:B0-----:R-:W-:-:S03]  /*1480*/  PRMT R11, RZ, 0x7610, R11 ;  /* 0x00007610ff0b7816 */ /* 0x001fc6000000000b */
[----:B------:R0:W-:Y:S01]  /*1490*/  STS.U16 [R4+UR71+0x1a00], R19 ;  /* 0x001a001304007988 */ /* 0x0001e20008000447 */
[----:B-1----:R-:W-:-:S03]  /*14a0*/  PRMT R13, RZ, 0x7610, R13 ;  /* 0x00007610ff0d7816 */ /* 0x002fc6000000000d */
[----:B------:R-:W-:Y:S01]  /*14b0*/  STS.U16 [R4+UR71+0x1e00], R21 ;  /* 0x001e001504007988 */ /* 0x000fe20008000447 */
[----:B--2---:R-:W-:-:S03]  /*14c0*/  PRMT R15, RZ, 0x7610, R15 ;  /* 0x00007610ff0f7816 */ /* 0x004fc6000000000f */
[----:B------:R-:W-:Y:S01]  /*14d0*/  STS.U16 [R4+UR71+0x2200], R23 ;  /* 0x0022001704007988 */ /* 0x000fe20008000447 */
[----:B0-----:R-:W-:-:S03]  /*14e0*/  PRMT R19, RZ, 0x7610, R19 ;  /* 0x00007610ff137816 */ /* 0x001fc60000000013 */
[----:B------:R-:W-:Y:S04]  /*14f0*/  STS.U16 [R4+UR71+0x2600], R25 ;  /* 0x0026001904007988 */ /* 0x000fe80008000447 */
[----:B------:R-:W-:Y:S04]  /*1500*/  STS.U16 [R4+UR71+0x2a00], R27 ;  /* 0x002a001b04007988 */ /* 0x000fe80008000447 */
[----:B------:R-:W-:Y:S04]  /*1510*/  STS.U16 [R4+UR71+0x2e00], R29 ;  /* 0x002e001d04007988 */ /* 0x000fe80008000447 */
[----:B------:R-:W-:Y:S04]  /*1520*/  STS.U16 [R4+UR71+0x3200], R31 ;  /* 0x0032001f04007988 */ /* 0x000fe80008000447 */
[----:B------:R-:W-:Y:S04]  /*1530*/  STS.U16 [R4+UR71+0x3600], R39 ;  /* 0x0036002704007988 */ /* 0x000fe80008000447 */
[----:B------:R-:W-:Y:S04]  /*1540*/  STS.U16 [R4+UR71+0x3a00], R35 ;  /* 0x003a002304007988 */ /* 0x000fe80008000447 */
[----:B------:R0:W-:Y:S01]  /*1550*/  STS.U16 [R4+UR71+0x3e00], R37 ;  /* 0x003e002504007988 */ /* 0x0001e20008000447 */
[----:B------:R-:W-:Y:S01]  /*1560*/  STTM.16dp32bit_t0_t15.x32 tmem[UR31], RZ ;  /* 0x000000ff000079ed */ /* 0x000fe20008a8001f */
[----:B------:R-:W-:Y:S01]  /*1570*/  STTM.16dp32bit_t16_t31.x32 tmem[UR31+0x20], RZ ;  /* 0x000020ff000079ed */ /* 0x000fe20008aa001f */
[----:B------:R-:W1:Y:S02]  /*1580*/  FENCE.VIEW.ASYNC.T ;  /* 0x00000000000073c6 */ /* 0x000e640000000200 */
[----:B-1----:R-:W-:Y:S01]  /*1590*/  BAR.SYNC.DEFER_BLOCKING 0x0 ;  /* 0x0000000000007b1d */ /* 0x002fe20000010000 */
[----:B0-----:R-:W-:-:S05]  /*15a0*/  PRMT R4, RZ, 0x7610, R4 ;  /* 0x00007610ff047816 */ /* 0x001fca0000000004 */
[----:B------:R-:W0:Y:S02]  /*15b0*/  FENCE.VIEW.ASYNC.S ;  /* 0x00000000000073c6 */ /* 0x000e240000000000 */
[----:B0-----:R0:W1:Y:S02]  /*15c0*/  @!UP1 SYNCS.EXCH.64 URZ, [UR30], UR8 ;  /* 0x000000081eff95b2 */ /* 0x0010640008000100 */
[----:B-1----:R-:W-:Y:S06]  /*15d0*/  BAR.SYNC.DEFER_BLOCKING 0x0 ;  /* 0x0000000000007b1d */ /* 0x002fec0000010000 */
[----:B------:R-:W2:Y:S04]  /*15e0*/  @P3 LDG.E.U16 R5, desc[UR32][R116.64] ;  /* 0x0000002074053981 */ /* 0x000ea8000c1e1500 */
[----:B------:R-:W3:Y:S04]  /*15f0*/  @P3 LDG.E.U16 R9, desc[UR32][R108.64] ;  /* 0x000000206c093981 */ /* 0x000ee8000c1e1500 */
[----:B------:R-:W4:Y:S04]  /*1600*/  @P3 LDG.E.U16 R13, desc[UR32][R100.64] ;  /* 0x00000020640d3981 */ /* 0x000f28000c1e1500 */
        /* <DEDUP_REMOVED lines=12> */
[----:B------:R-:W4:Y:S01]  /*16d0*/  @P3 LDG.E.U16 R18, desc[UR32][R84.64] ;  /* 0x0000002054123981 */ /* 0x000f22000c1e1500 */
[----:B------:R-:W-:Y:S01]  /*16e0*/  SHF.R.S32.HI R21, RZ, 0x7, R2 ;  /* 0x00000007ff157819 */ /* 0x000fe20000011402 */
[C---:B------:R-:W-:Y:S01]  /*16f0*/  IMAD.SHL.U32 R42, R2.reuse, 0x40, RZ ;  /* 0x00000040022a7824 */ /* 0x040fe200078e00ff */
[----:B------:R-:W-:Y:S01]  /*1700*/  LOP3.LUT R20, R2, 0x3f, RZ, 0xc0, !PT ;  /* 0x0000003f02147812 */ /* 0x000fe200078ec0ff */
[----:B------:R-:W-:Y:S01]  /*1710*/  VOTEU.ALL UP1, P2 ;  /* 0x0000000000ff7886 */ /* 0x000fe20001020000 */
[----:B------:R-:W-:Y:S01]  /*1720*/  SGXT R21, R21, 0x1 ;  /* 0x000000011515781a */ /* 0x000fe20000000200 */
[----:B------:R-:W-:Y:S01]  /*1730*/  UIADD3 UR29, UPT, UPT, UR70, 0x100000, URZ ;  /* 0x00100000461d7890 */ /* 0x000fe2000fffe0ff */
[----:B------:R-:W-:Y:S01]  /*1740*/  SHF.L.U32 R20, R20, 0x1, RZ ;  /* 0x0000000114147819 */ /* 0x000fe200000006ff */
[----:B------:R-:W-:-:S02]  /*1750*/  UIADD3 UR12, UPT, UPT, UR71, 0x6000, URZ ;  /* 0x00006000470c7890 */ /* 0x000fc4000fffe0ff */
[----:B0-----:R-:W-:-:S04]  /*1760*/  @!UP0 UIADD3 UR8, UPT, UPT, -UR4, 0x100000, URZ ;  /* 0x0010000004088890 */ /* 0x001fc8000fffe1ff */
[----:B------:R-:W-:Y:S02]  /*1770*/  @!UP0 USHF.L.U32 UR9, UR8, 0xb, URZ ;  /* 0x0000000b08098899 */ /* 0x000fe400080006ff */
[----:B------:R-:W-:Y:S02]  /*1780*/  @!UP0 USHF.L.U32 UR8, UR8, 0x1, URZ ;  /* 0x0000000108088899 */ /* 0x000fe400080006ff */
[----:B------:R-:W-:Y:S01]  /*1790*/  UIADD3 UR28, UPT, UPT, UR7, UR29, URZ ;  /* 0x0000001d071c7290 */ /* 0x000fe2000fffe0ff */
[----:B------:R-:W-:Y:S01]  /*17a0*/  LOP3.LUT R21, R20, 0x90, R21, 0x78, !PT ;  /* 0x0000009014157812 */ /* 0x000fe200078e7815 */
[----:B------:R-:W-:-:S04]  /*17b0*/  @!UP0 UIADD3 UR4, UPT, UPT, -UR4, 0x100000, URZ ;  /* 0x0010000004048890 */ /* 0x000fc8000fffe1ff */
[----:B------:R-:W-:Y:S02]  /*17c0*/  @!UP0 USHF.L.U32 UR5, UR4, 0xb, URZ ;  /* 0x0000000b04058899 */ /* 0x000fe400080006ff */
[----:B------:R-:W-:Y:S02]  /*17d0*/  @!UP0 USHF.L.U32 UR4, UR4, 0x1, URZ ;  /* 0x0000000104048899 */ /* 0x000fe400080006ff */
[----:B------:R-:W-:Y:S01]  /*17e0*/  ULEA UR28, UR25, UR28, 0x2 ;  /* 0x0000001c191c7291 */ /* 0x000fe2000f8e10ff */
[----:B------:R-:W-:Y:S02]  /*17f0*/  LOP3.LUT R42, R21, 0x1000, R42, 0xf8, !PT ;  /* 0x00001000152a7812 */ /* 0x000fe400078ef82a */
[----:B------:R-:W-:Y:S02]  /*1800*/  ISETP.EQ.U32.AND P4, PT, RZ, UR19, P3 ;  /* 0x00000013ff007c0c */ /* 0x000fe40009f82070 */
[C---:B------:R-:W-:Y:S02]  /*1810*/  LOP3.LUT R41, R42.reuse, 0x20, RZ, 0x3c, !PT ;  /* 0x000000202a297812 */ /* 0x040fe400078e3cff */
[C---:B------:R-:W-:Y:S01]  /*1820*/  LOP3.LUT R40, R42.reuse, 0x40, RZ, 0x3c, !PT ;  /* 0x000000402a287812 */ /* 0x040fe200078e3cff */
[----:B------:R0:W1:Y:S01]  /*1830*/  @!UP1 SYNCS.EXCH.64 URZ, [UR71+0xa008], UR8 ;  /* 0x00a0080847ff95b2 */ /* 0x0000620008000100 */
[----:B------:R-:W-:Y:S01]  /*1840*/  LOP3.LUT R39, R42, 0x60, RZ, 0x3c, !PT ;  /* 0x000000602a277812 */ /* 0x000fe200078e3cff */
[----:B------:R-:W-:Y:S01]  /*1850*/  VOTEU.ALL UP1, P2 ;  /* 0x0000000000ff7886 */ /* 0x000fe20001020000 */
[----:B--2---:R0:W-:Y:S04]  /*1860*/  STS.U16 [R42+UR71+0x4000], R5 ;  /* 0x004000052a007988 */ /* 0x0041e80008000447 */
[----:B---3--:R0:W-:Y:S04]  /*1870*/  STS.U16 [R42+UR71+0x4400], R9 ;  /* 0x004400092a007988 */ /* 0x0081e80008000447 */
[----:B----4-:R0:W-:Y:S04]  /*1880*/  STS.U16 [R42+UR71+0x4800], R13 ;  /* 0x0048000d2a007988 */ /* 0x0101e80008000447 */
[----:B------:R0:W-:Y:S04]  /*1890*/  STS.U16 [R42+UR71+0x4c00], R17 ;  /* 0x004c00112a007988 */ /* 0x0001e80008000447 */
        /* <DEDUP_REMOVED lines=11> */
[----:B------:R0:W-:Y:S01]  /*1950*/  STS.U16 [R39+UR71+0x4f00], R18 ;  /* 0x004f001227007988 */ /* 0x0001e20008000447 */
[----:B-1----:R1:W-:Y:S06]  /*1960*/  MEMBAR.ALL.CTA ;  /* 0x0000000000007992 */ /* 0x0023ec0000008000 */
[----:B-1----:R-:W-:Y:S04]  /*1970*/  FENCE.VIEW.ASYNC.S ;  /* 0x00000000000073c6 */ /* 0x002fe80000000000 */
[----:B------:R-:W1:Y:S02]  /*1980*/  FENCE.VIEW.ASYNC.S ;  /* 0x00000000000073c6 */ /* 0x000e640000000000 */
[----:B-1----:R0:W1:Y:S02]  /*1990*/  @!UP1 SYNCS.EXCH.64 URZ, [UR71+0x6000], UR4 ;  /* 0x0060000447ff95b2 */ /* 0x0020640008000100 */
[----:B-1----:R-:W-:Y:S06]  /*19a0*/  BAR.SYNC.DEFER_BLOCKING 0x0 ;  /* 0x0000000000007b1d */ /* 0x002fec0000010000 */
[----:B0-----:R-:W-:Y:S05]  /*19b0*/  @!P4 BRA `(.L_x_6) ;  /* 0x0000000000d8c947 */ /* 0x001fea0003800000 */
[----:B------:R-:W-:Y:S02]  /*19c0*/  USHF.R.U32.HI UR10, URZ, 0x4, UR71 ;  /* 0x00000004ff0a7899 */ /* 0x000fe40008011647 */
[----:B------:R-:W-:Y:S02]  /*19d0*/  UIADD3 UR5, UPT, UPT, UR71, 0x4000, URZ ;  /* 0x0000400047057890 */ /* 0x000fe4000fffe0ff */
[----:B------:R-:W-:Y:S02]  /*19e0*/  USGXT.U32 UR10, UR10, 0xe ;  /* 0x0000000e0a0a789a */ /* 0x000fe40008000000 */
[----:B------:R-:W-:Y:S02]  /*19f0*/  USHF.R.U32.HI UR5, URZ, 0x4, UR5 ;  /* 0x00000004ff057899 */ /* 0x000fe40008011605 */
[----:B------:R-:W-:Y:S02]  /*1a00*/  UIADD3 UR34, UP1, UPT, UR10, 0x80, URZ ;  /* 0x000000800a227890 */ /* 0x000fe4000ff3e0ff */
[----:B------:R-:W-:Y:S01]  /*1a10*/  USGXT.U32 UR8, UR5, 0xe ;  /* 0x0000000e0508789a */ /* 0x000fe20008000000 */
[----:B------:R-:W-:Y:S01]  /*1a20*/  UMOV UR4, URZ ;  /* 0x000000ff00047c82 */ /* 0x000fe20008000000 */
[----:B------:R-:W-:Y:S01]  /*1a30*/  UMOV UR6, URZ ;  /* 0x000000ff00067c82 */ /* 0x000fe20008000000 */
[----:B------:R-:W-:-:S02]  /*1a40*/  UIADD3.X UR35, UPT, UPT, UR4, 0x40004040, URZ, UP1, !UPT ;  /* 0x4000404004237890 */ /* 0x000fc40008ffe4ff */
[----:B------:R-:W-:Y:S01]  /*1a50*/  UIADD3 UR42, UP1, UPT, UR8, 0x2, URZ ;  /* 0x00000002082a7890 */ /* 0x000fe2000ff3e0ff */
[----:B------:R-:W-:Y:S01]  /*1a60*/  UMOV UR4, UR12 ;  /* 0x0000000c00047c82 */ /* 0x000fe20008000000 */
[----:B------:R-:W-:Y:S02]  /*1a70*/  UMOV UR5, URZ ;  /* 0x000000ff00057c82 */ /* 0x000fe40008000000 */
[----:B------:R-:W-:Y:S01]  /*1a80*/  UIADD3.X UR43, UPT, UPT, UR6, 0x40004040, URZ, UP1, !UPT ;  /* 0x40004040062b7890 */ /* 0x000fe20008ffe4ff */
[----:B------:R-:W-:Y:S01]  /*1a90*/  UMOV UR18, UR4 ;  /* 0x0000000400127c82 */ /* 0x000fe20008000000 */
[----:B------:R-:W-:Y:S02]  /*1aa0*/  UIADD3.64 UR4, UPT, UPT, UR34, 0x80, URZ ;  /* 0x0000008022047897 */ /* 0x000fe4000fffe0ff */
[----:B------:R-:W-:Y:S02]  /*1ab0*/  UIADD3.64 UR54, UPT, UPT, UR42, 0x2, URZ ;  /* 0x000000022a367897 */ /* 0x000fe4000fffe0ff */
[----:B------:R-:W-:-:S02]  /*1ac0*/  UIADD3.64 UR44, UPT, UPT, UR34, 0x100, URZ ;  /* 0x00000100222c7897 */ /* 0x000fc4000fffe0ff */
[----:B------:R-:W-:Y:S02]  /*1ad0*/  UIADD3.64 UR56, UPT, UPT, UR42, 0x4, URZ ;  /* 0x000000042a387897 */ /* 0x000fe4000fffe0ff */
[----:B------:R-:W-:Y:S02]  /*1ae0*/  UIADD3.64 UR46, UPT, UPT, UR34, 0x180, URZ ;  /* 0x00000180222e7897 */ /* 0x000fe4000fffe0ff */
[----:B------:R-:W-:Y:S02]  /*1af0*/  UIADD3.64 UR58, UPT, UPT, UR42, 0xfe, URZ ;  /* 0x000000fe2a3a7897 */ /* 0x000fe4000fffe0ff */
[----:B------:R-:W-:Y:S02]  /*1b00*/  UIADD3.64 UR48, UPT, UPT, UR34, 0x200, URZ ;  /* 0x0000020022307897 */ /* 0x000fe4000fffe0ff */
[----:B------:R-:W-:Y:S02]  /*1b10*/  UIADD3.64 UR60, UPT, UPT, UR42, 0x100, URZ ;  /* 0x000001002a3c7897 */ /* 0x000fe4000fffe0ff */
[----:B------:R-:W-:-:S02]  /*1b20*/  UIADD3.64 UR50, UPT, UPT, UR34, 0x280, URZ ;  /* 0x0000028022327897 */ /* 0x000fc4000fffe0ff */
[----:B------:R-:W-:Y:S01]  /*1b30*/  UIADD3.64 UR62, UPT, UPT, UR42, 0x102, URZ ;  /* 0x000001022a3e7897 */ /* 0x000fe2000fffe0ff */
[----:B------:R-:W-:Y:S01]  /*1b40*/  UMOV UR38, 0x0 ;  /* 0x0000000000267882 */ /* 0x000fe20000000000 */
[----:B------:R-:W-:Y:S01]  /*1b50*/  UMOV UR39, 0x4088490 ;  /* 0x0408849000277882 */ /* 0x000fe20000000000 */
[----:B------:R-:W-:Y:S01]  /*1b60*/  UIADD3.64 UR52, UPT, UPT, UR34, 0x300, URZ ;  /* 0x0000030022347897 */ /* 0x000fe2000fffe0ff */
[----:B------:R-:W-:Y:S01]  /*1b70*/  UMOV UR11, 0x40004040 ;  /* 0x40004040000b7882 */ /* 0x000fe20000000000 */
[----:B------:R-:W-:Y:S01]  /*1b80*/  UIADD3.64 UR64, UPT, UPT, UR42, 0x104, URZ ;  /* 0x000001042a407897 */ /* 0x000fe2000fffe0ff */
[----:B------:R-:W-:Y:S01]  /*1b90*/  UMOV UR9, 0x40004040 ;  /* 0x4000404000097882 */ /* 0x000fe20000000000 */
[----:B------:R-:W-:Y:S01]  /*1ba0*/  UMOV UR36, 0x0 ;  /* 0x0000000000247882 */ /* 0x000fe20000000000 */
[----:B------:R-:W-:Y:S01]  /*1bb0*/  UMOV UR37, 0x4088490 ;  /* 0x0408849000257882 */ /* 0x000fe20000000000 */
[----:B------:R-:W-:Y:S01]  /*1bc0*/  UMOV UR26, 0x0 ;  /* 0x00000000001a7882 */ /* 0x000fe20000000000 */
[----:B------:R-:W-:Y:S01]  /*1bd0*/  UMOV UR27, 0x4088490 ;  /* 0x04088490001b7882 */ /* 0x000fe20000000000 */
[----:B------:R0:W-:Y:S01]  /*1be0*/  UTCHMMA gdesc[UR10], gdesc[UR8], tmem[UR29], tmem[UR38], idesc[UR39], !UPT ;  /* 0x00ff26080a0075ea */ /* 0x0001e2000f80001d */
[----:B------:R-:W-:Y:S01]  /*1bf0*/  UMOV UR22, 0x0 ;  /* 0x0000000000167882 */ /* 0x000fe20000000000 */
[----:B------:R-:W-:Y:S01]  /*1c00*/  UMOV UR23, 0x4088490 ;  /* 0x0408849000177882 */ /* 0x000fe20000000000 */
[----:B------:R0:W-:Y:S01]  /*1c10*/  UTCHMMA gdesc[UR34], gdesc[UR42], tmem[UR29], tmem[UR36], idesc[UR37], UPT ;  /* 0x00ff242a220075ea */ /* 0x0001e2000b80001d */
        /* <DEDUP_REMOVED lines=12> */
[----:B------:R0:W-:Y:S01]  /*1ce0*/  UTCHMMA gdesc[UR50], gdesc[UR62], tmem[UR29], tmem[UR14], idesc[UR15], UPT ;  /* 0x00ff0e3e320075ea */ /* 0x0001e2000b80001d */
[----:B------:R0:W-:Y:S01]  /*1cf0*/  UTCHMMA gdesc[UR52], gdesc[UR64], tmem[UR29], tmem[UR40], idesc[UR41], UPT ;  /* 0x00ff2840340075ea */ /* 0x0001e2000b80001d */
[----:B------:R0:W-:Y:S01]  /*1d00*/  UTCBAR [UR18], URZ ;  /* 0x000000ff120073e9 */ /* 0x0001e200080000ff */
[----:B------:R-:W-:Y:S01]  /*1d10*/  NOP ;  /* 0x0000000000007918 */ /* 0x000fe20000000000 */
.L_x_6:
[----:B------:R-:W-:Y:S05]  /*1d20*/  @!P3 BRA `(.L_x_7) ;  /* 0x000000000008b947 */ /* 0x000fea0003800000 */
[----:B------:R-:W1:Y:S02]  /*1d30*/  SYNCS.PHASECHK.TRANS64.TRYWAIT P0, [UR71+0x6000], RZ ;  /* 0x006000ffff0075a7 */ /* 0x000e640008001147 */
[----:B-1----:R-:W-:Y:S05]  /*1d40*/  @!P0 BRA `(.L_x_8) ;  /* 0x0000004000208947 */ /* 0x002fea0003800000 */
.L_x_7:
[----:B------:R-:W-:Y:S01]  /*1d50*/  BAR.SYNC.DEFER_BLOCKING 0x0 ;  /* 0x0000000000007b1d */ /* 0x000fe20000010000 */
[----:B------:R-:W-:Y:S02]  /*1d60*/  LOP3.LUT R19, R2, 0x60, RZ, 0xc0, !PT ;  /* 0x0000006002137812 */ /* 0x000fe400078ec0ff */
[----:B------:R-:W-:Y:S02]  /*1d70*/  LEA R37, R0, UR71, 0x2 ;  /* 0x0000004700257c11 */ /* 0x000fe4000f8e10ff */
[----:B------:R-:W-:Y:S01]  /*1d80*/  PRMT R24, RZ, 0x7610, R24 ;  /* 0x00007610ff187816 */ /* 0x000fe20000000018 */
[----:B0-----:R-:W0:Y:S02]  /*1d90*/  LDCU UR10, c[0x0][0x3a8] ;  /* 0x00007500ff0a77ac */ /* 0x001e240008000800 */
[----:B------:R-:W1:Y:S01]  /*1da0*/  LDC R23, c[0x0][0x3d8] ;  /* 0x0000f600ff177b82 */ /* 0x000e620000000800 */
[----:B------:R-:W-:Y:S01]  /*1db0*/  LDTM.16dp32bit_t0_t15.x8 R4, tmem[UR28] ;  /* 0x0000001c000479ee */ /* 0x000fe20008980000 */
[----:B------:R-:W0:Y:S01]  /*1dc0*/  LDTM.16dp32bit_t16_t31.x8 R4, tmem[UR28+0x8] ;  /* 0x0000081c000479ee */ /* 0x000e2200089a0000 */
[----:B------:R-:W-:Y:S01]  /*1dd0*/  PRMT R26, RZ, 0x7610, R26 ;  /* 0x00007610ff1a7816 */ /* 0x000fe2000000001a */
[----:B------:R-:W2:Y:S01]  /*1de0*/  LDCU.64 UR8, c[0x0][0x3d0] ;  /* 0x00007a00ff0877ac */ /* 0x000ea20008000a00 */
[----:B------:R-:W-:-:S02]  /*1df0*/  PRMT R28, RZ, 0x7610, R28 ;  /* 0x00007610ff1c7816 */ /* 0x000fc4000000001c */
[----:B------:R-:W-:Y:S01]  /*1e00*/  PRMT R30, RZ, 0x7610, R30 ;  /* 0x00007610ff1e7816 */ /* 0x000fe2000000001e */
[----:B------:R-:W3:Y:S01]  /*1e10*/  LDC.64 R44, c[0x0][0x390] ;  /* 0x0000e400ff2c7b82 */ /* 0x000ee20000000a00 */
[----:B------:R-:W-:Y:S02]  /*1e20*/  PRMT R32, RZ, 0x7610, R32 ;  /* 0x00007610ff207816 */ /* 0x000fe40000000020 */
[----:B------:R-:W-:Y:S02]  /*1e30*/  PRMT R34, RZ, 0x7610, R34 ;  /* 0x00007610ff227816 */ /* 0x000fe40000000022 */
[----:B------:R-:W-:Y:S02]  /*1e40*/  PRMT R78, RZ, 0x7610, R78 ;  /* 0x00007610ff4e7816 */ /* 0x000fe4000000004e */
[----:B------:R-:W-:Y:S01]  /*1e50*/  PRMT R80, RZ, 0x7610, R80 ;  /* 0x00007610ff507816 */ /* 0x000fe20000000050 */
[----:B------:R-:W4:Y:S01]  /*1e60*/  @!P2 SYNCS.CCTL.IV [UR71+0x6000] ;  /* 0x00600000ff00a9b1 */ /* 0x000f220008000047 */
[----:B------:R-:W-:Y:S01]  /*1e70*/  NOP ;  /* 0x0000000000007918 */ /* 0x000fe20000000000 */
[----:B------:R-:W-:Y:S01]  /*1e80*/  PRMT R92, RZ, 0x7610, R92 ;  /* 0x00007610ff5c7816 */ /* 0x000fe2000000005c */
[----:B--2---:R-:W-:Y:S01]  /*1e90*/  UIMAD UR8, UR72, UR8, URZ ;  /* 0x00000008480872a4 */ /* 0x004fe2000f8e02ff */
[----:B------:R-:W-:Y:S01]  /*1ea0*/  PRMT R118, RZ, 0x7610, R118 ;  /* 0x00007610ff767816 */ /* 0x000fe20000000076 */
[----:B0-----:R-:W-:Y:S01]  /*1eb0*/  FMUL R14, R4, UR10 ;  /* 0x0000000a040e7c20 */ /* 0x001fe20008400000 */
[----:B------:R-:W-:Y:S01]  /*1ec0*/  FMUL R15, R5, UR10 ;  /* 0x0000000a050f7c20 */ /* 0x000fe20008400000 */
[----:B------:R-:W-:Y:S01]  /*1ed0*/  FMUL R16, R6, UR10 ;  /* 0x0000000a06107c20 */ /* 0x000fe20008400000 */
[----:B------:R-:W-:Y:S01]  /*1ee0*/  FMUL R17, R7, UR10 ;  /* 0x0000000a07117c20 */ /* 0x000fe20008400000 */
[----:B------:R-:W-:Y:S01]  /*1ef0*/  FMUL R18, R8, UR10 ;  /* 0x0000000a08127c20 */ /* 0x000fe20008400000 */
[----:B------:R-:W-:-:S02]  /*1f00*/  USHF.L.U32 UR6, UR8, 0x1, URZ ;  /* 0x0000000108067899 */ /* 0x000fc400080006ff */
[----:B------:R-:W-:Y:S01]  /*1f10*/  FMNMX3 R16, R14, R15, R16, !PT ;  /* 0x0000000f0e107276 */ /* 0x000fe20007800010 */
[----:B------:R-:W-:Y:S01]  /*1f20*/  FMUL R14, R9, UR10 ;  /* 0x0000000a090e7c20 */ /* 0x000fe20008400000 */
[----:B------:R-:W-:Y:S01]  /*1f30*/  FMUL R15, R10, UR10 ;  /* 0x0000000a0a0f7c20 */ /* 0x000fe20008400000 */
[----:B------:R-:W-:Y:S01]  /*1f40*/  UIMAD.WIDE UR4, UR8, 0x2, URZ ;  /* 0x00000002080478a5 */ /* 0x000fe2000f8e02ff */
[----:B------:R-:W-:Y:S01]  /*1f50*/  FMNMX3 R17, R16, R17, R18, !PT ;  /* 0x0000001110117276 */ /* 0x000fe20007800012 */
[----:B------:R-:W-:Y:S01]  /*1f60*/  FMUL R16, R11, UR10 ;  /* 0x0000000a0b107c20 */ /* 0x000fe20008400000 */
[C---:B------:R-:W-:Y:S01]  /*1f70*/  LOP3.LUT R18, R2.reuse, 0xf, RZ, 0xc0, !PT ;  /* 0x0000000f02127812 */ /* 0x040fe200078ec0ff */
[----:B------:R-:W-:Y:S01]  /*1f80*/  UIADD3 UR4, UPT, UPT, UR19, 0x18, URZ ;  /* 0x0000001813047890 */ /* 0x000fe2000fffe0ff */
[----:B------:R-:W-:Y:S02]  /*1f90*/  FMNMX3 R15, R17, R14, R15, !PT ;  /* 0x0000000e110f7276 */ /* 0x000fe4000780000f */
[----:B------:R-:W-:Y:S01]  /*1fa0*/  LOP3.LUT R14, R2, 0x1f, RZ, 0xc0, !PT ;  /* 0x0000001f020e7812 */ /* 0x000fe200078ec0ff */
[----:B------:R-:W-:Y:S01]  /*1fb0*/  IMAD R19, R18, 0x2, R19 ;  /* 0x0000000212137824 */ /* 0x000fe200078e0213 */
[----:B------:R-:W-:-:S02]  /*1fc0*/  FMNMX R20, R16, R15, !PT ;  /* 0x0000000f10147209 */ /* 0x000fc40007800000 */
[----:B------:R-:W-:Y:S01]  /*1fd0*/  LOP3.LUT R16, R2, 0x1f, RZ, 0xc0, !PT ;  /* 0x0000001f02107812 */ /* 0x000fe200078ec0ff */
[----:B------:R-:W-:Y:S01]  /*1fe0*/  IMAD R15, R14, UR9, RZ ;  /* 0x000000090e0f7c24 */ /* 0x000fe2000f8e02ff */
[----:B------:R-:W-:Y:S01]  /*1ff0*/  SHF.R.U32.HI R17, RZ, 0x5, R2 ;  /* 0x00000005ff117819 */ /* 0x000fe20000011602 */
[----:B------:R-:W0:Y:S01]  /*2000*/  SHFL.BFLY PT, R21, R20, 0x10, 0x1f ;  /* 0x0e001f0014157f89 */ /* 0x000e2200000e0000 */
[----:B------:R-:W-:Y:S01]  /*2010*/  ISETP.GE.U32.AND P5, PT, R16, 0x10, PT ;  /* 0x000000101000780c */ /* 0x000fe20003fa6070 */
[----:B------:R-:W-:Y:S01]  /*2020*/  IMAD.HI R16, R15, 0x2, RZ ;  /* 0x000000020f107827 */ /* 0x000fe200078e02ff */
[----:B------:R-:W-:Y:S02]  /*2030*/  SGXT.U32 R14, R17, 0x3 ;  /* 0x00000003110e781a */ /* 0x000fe40000000000 */
[----:B------:R-:W-:Y:S01]  /*2040*/  LEA.HI R38, R0, R19, RZ, 0x19 ;  /* 0x0000001300267211 */ /* 0x000fe200078fc8ff */
[----:B------:R-:W-:Y:S01]  /*2050*/  IMAD.SHL.U32 R17, R15, 0x2, RZ ;  /* 0x000000020f117824 */ /* 0x000fe200078e00ff */
[----:B------:R-:W-:Y:S01]  /*2060*/  LEA R36, R19, UR71, 0x2 ;  /* 0x0000004713247c11 */ /* 0x000fe2000f8e10ff */
[----:B-1----:R-:W-:Y:S01]  /*2070*/  IMAD R14, R14, R23, RZ ;  /* 0x000000170e0e7224 */ /* 0x002fe200078e02ff */
[----:B------:R-:W-:-:S02]  /*2080*/  LEA R38, R38, UR71, 0x2 ;  /* 0x0000004726267c11 */ /* 0x000fc4000f8e10ff */
[----:B---3--:R-:W-:Y:S01]  /*2090*/  IADD3 R44, P0, P6, R17, UR6, R44 ;  /* 0x00000006112c7c10 */ /* 0x008fe2000fe1e02c */
[C---:B------:R-:W-:Y:S02]  /*20a0*/  IMAD R15, R23.reuse, 0x8, R14 ;  /* 0x00000008170f7824 */ /* 0x040fe400078e020e */
[C---:B------:R-:W-:Y:S01]  /*20b0*/  IMAD R17, R23.reuse, UR4, RZ ;  /* 0x0000000417117c24 */ /* 0x040fe2000f8e02ff */
[----:B------:R-:W-:Y:S01]  /*20c0*/  IADD3.X R22, PT, PT, R16, UR5, R45, P0, P6 ;  /* 0x0000000510167c10 */ /* 0x000fe200087ec42d */
[----:B------:R-:W-:Y:S01]  /*20d0*/  UIADD3 UR4, UPT, UPT, UR19, 0x38, URZ ;  /* 0x0000003813047890 */ /* 0x000fe2000fffe0ff */
[C---:B------:R-:W-:Y:S02]  /*20e0*/  LEA R82, P0, R14.reuse, R44, 0x1 ;  /* 0x0000002c0e527211 */ /* 0x040fe400078008ff */
[----:B------:R-:W-:Y:S02]  /*20f0*/  LEA R16, R23, R15, 0x3 ;  /* 0x0000000f17107211 */ /* 0x000fe400078e18ff */
[----:B------:R-:W-:-:S02]  /*2100*/  LEA.HI.X.SX32 R83, R14, R22, 0x1, P0 ;  /* 0x000000160e537211 */ /* 0x000fc400000f0eff */
[CC--:B------:R-:W-:Y:S02]  /*2110*/  LEA R74, P6, R15.reuse, R44.reuse, 0x1 ;  /* 0x0000002c0f4a7211 */ /* 0x0c0fe400078c08ff */
[----:B0-----:R-:W-:Y:S02]  /*2120*/  FMNMX R21, R20, R21, !PT ;  /* 0x0000001514157209 */ /* 0x001fe40007800000 */
[C---:B------:R-:W-:Y:S02]  /*2130*/  LEA R72, P0, R16.reuse, R44, 0x1 ;  /* 0x0000002c10487211 */ /* 0x040fe400078008ff */
[-C--:B------:R-:W-:Y:S01]  /*2140*/  LEA.HI.X.SX32 R75, R15, R22.reuse, 0x1, P6 ;  /* 0x000000160f4b7211 */ /* 0x080fe200030f0eff */
[----:B----4-:R-:W-:Y:S01]  /*2150*/  @!P5 STS [R38+0x4000], R21 ;  /* 0x004000152600d388 */ /* 0x010fe20000000800 */
[----:B------:R-:W-:Y:S01]  /*2160*/  LEA.HI.X.SX32 R73, R16, R22, 0x1, P0 ;  /* 0x0000001610497211 */ /* 0x000fe200000f0eff */
[----:B------:R-:W-:Y:S01]  /*2170*/  IMAD R16, R23, 0x10, R16 ;  /* 0x0000001017107824 */ /* 0x000fe200078e0210 */
[----:B------:R-:W-:Y:S01]  /*2180*/  BAR.SYNC.DEFER_BLOCKING 0x0 ;  /* 0x0000000000007b1d */ /* 0x000fe20000010000 */
[----:B------:R-:W-:-:S02]  /*2190*/  ISETP.GE.U32.AND P6, PT, R0, 0x80, PT ;  /* 0x000000800000780c */ /* 0x000fc40003fc6070 */
[----:B------:R-:W-:Y:S01]  /*21a0*/  IMAD R14, R23, 0x8, R16 ;  /* 0x00000008170e7824 */ /* 0x000fe200078e0210 */
[----:B------:R-:W-:Y:S02]  /*21b0*/  LEA R70, P0, R17, R44, 0x1 ;  /* 0x0000002c11467211 */ /* 0x000fe400078008ff */
[----:B------:R-:W-:Y:S01]  /*21c0*/  PRMT R20, RZ, 0x7610, R20 ;  /* 0x00007610ff147816 */ /* 0x000fe20000000014 */
[----:B------:R-:W-:Y:S01]  /*21d0*/  IMAD R15, R23, 0x8, R14 ;  /* 0x00000008170f7824 */ /* 0x000fe200078e020e */
[----:B------:R-:W-:Y:S01]  /*21e0*/  LEA.HI.X.SX32 R71, R17, R22, 0x1, P0 ;  /* 0x0000001611477211 */ /* 0x000fe200000f0eff */
[----:B------:R-:W-:Y:S01]  /*21f0*/  IMAD R17, R23, UR4, RZ ;  /* 0x0000000417117c24 */ /* 0x000fe2000f8e02ff */
[----:B------:R-:W-:Y:S01]  /*2200*/  LEA R68, P0, R16, R44, 0x1 ;  /* 0x0000002c10447211 */ /* 0x000fe200078008ff */
[----:B------:R-:W-:-:S03]  /*2210*/  UIADD3 UR4, UPT, UPT, UR19, 0x58, URZ ;  /* 0x0000005813047890 */ /* 0x000fc6000fffe0ff */
[----:B------:R-:W-:Y:S02]  /*2220*/  LEA.HI.X.SX32 R69, R16, R22, 0x1, P0 ;  /* 0x0000001610457211 */ /* 0x000fe400000f0eff */
[C---:B------:R-:W-:Y:S01]  /*2230*/  LEA R66, P0, R14.reuse, R44, 0x1 ;  /* 0x0000002c0e427211 */ /* 0x040fe200078008ff */
[----:B------:R-:W-:Y:S01]  /*2240*/  IMAD R16, R23, UR4, RZ ;  /* 0x0000000417107c24 */ /* 0x000fe2000f8e02ff */
[----:B------:R-:W-:Y:S02]  /*2250*/  UIADD3 UR4, UPT, UPT, UR19, 0x78, URZ ;  /* 0x0000007813047890 */ /* 0x000fe4000fffe0ff */
[----:B------:R-:W-:Y:S02]  /*2260*/  LEA.HI.X.SX32 R67, R14, R22, 0x1, P0 ;  /* 0x000000160e437211 */ /* 0x000fe400000f0eff */
[C---:B------:R-:W-:Y:S01]  /*2270*/  LEA R64, P0, R15.reuse, R44, 0x1 ;  /* 0x0000002c0f407211 */ /* 0x040fe200078008ff */
[----:B------:R-:W0:Y:S03]  /*2280*/  @!P6 LDS R13, [R37+0x4000] ;  /* 0x00400000250de984 */ /* 0x000e260000000800 */
[----:B------:R-:W-:Y:S01]  /*2290*/  LEA.HI.X.SX32 R65, R15, R22, 0x1, P0 ;  /* 0x000000160f417211 */ /* 0x000fe200000f0eff */
[----:B------:R-:W-:Y:S01]  /*22a0*/  IMAD R15, R23, 0x10, R15 ;  /* 0x00000010170f7824 */ /* 0x000fe200078e020f */
[----:B------:R-:W-:-:S04]  /*22b0*/  LEA R62, P0, R17, R44, 0x1 ;  /* 0x0000002c113e7211 */ /* 0x000fc800078008ff */
[----:B------:R-:W-:Y:S02]  /*22c0*/  LEA.HI.X.SX32 R63, R17, R22, 0x1, P0 ;  /* 0x00000016113f7211 */ /* 0x000fe400000f0eff */
[----:B------:R-:W-:Y:S02]  /*22d0*/  LEA R60, P0, R15, R44, 0x1 ;  /* 0x0000002c0f3c7211 */ /* 0x000fe400078008ff */
[----:B------:R-:W-:Y:S02]  /*22e0*/  LEA R14, R23, R15, 0x3 ;  /* 0x0000000f170e7211 */ /* 0x000fe400078e18ff */
[----:B------:R-:W-:Y:S02]  /*22f0*/  LEA.HI.X.SX32 R61, R15, R22, 0x1, P0 ;  /* 0x000000160f3d7211 */ /* 0x000fe400000f0eff */
[----:B------:R-:W-:Y:S01]  /*2300*/  LEA R58, P0, R14, R44, 0x1 ;  /* 0x0000002c0e3a7211 */ /* 0x000fe200078008ff */
[----:B------:R-:W-:-:S03]  /*2310*/  IMAD R15, R23, 0x8, R14 ;  /* 0x00000008170f7824 */ /* 0x000fc600078e020e */
[----:B------:R-:W-:Y:S02]  /*2320*/  LEA.HI.X.SX32 R59, R14, R22, 0x1, P0 ;  /* 0x000000160e3b7211 */ /* 0x000fe400000f0eff */
[----:B------:R-:W-:-:S04]  /*2330*/  LEA R56, P0, R15, R44, 0x1 ;  /* 0x0000002c0f387211 */ /* 0x000fc800078008ff */
[----:B------:R-:W-:Y:S01]  /*2340*/  LEA.HI.X.SX32 R57, R15, R22, 0x1, P0 ;  /* 0x000000160f397211 */ /* 0x000fe200000f0eff */
[----:B------:R-:W-:Y:S01]  /*2350*/  IMAD R15, R23, 0x10, R15 ;  /* 0x00000010170f7824 */ /* 0x000fe200078e020f */
[----:B------:R-:W-:-:S03]  /*2360*/  LEA R54, P0, R16, R44, 0x1 ;  /* 0x0000002c10367211 */ /* 0x000fc600078008ff */
[C---:B------:R-:W-:Y:S01]  /*2370*/  IMAD R14, R23.reuse, 0x8, R15 ;  /* 0x00000008170e7824 */ /* 0x040fe200078e020f */
[----:B------:R-:W-:Y:S01]  /*2380*/  LEA.HI.X.SX32 R55, R16, R22, 0x1, P0 ;  /* 0x0000001610377211 */ /* 0x000fe200000f0eff */
[----:B------:R-:W-:Y:S01]  /*2390*/  IMAD R16, R23, UR4, RZ ;  /* 0x0000000417107c24 */ /* 0x000fe2000f8e02ff */
[----:B------:R-:W-:-:S04]  /*23a0*/  LEA R50, P0, R15, R44, 0x1 ;  /* 0x0000002c0f327211 */ /* 0x000fc800078008ff */
[----:B------:R-:W-:Y:S01]  /*23b0*/  LEA.HI.X.SX32 R51, R15, R22, 0x1, P0 ;  /* 0x000000160f337211 */ /* 0x000fe200000f0eff */
[----:B------:R-:W-:Y:S01]  /*23c0*/  IMAD R15, R23, 0x8, R14 ;  /* 0x00000008170f7824 */ /* 0x000fe200078e020e */
[C---:B------:R-:W-:Y:S01]  /*23d0*/  LEA R48, P0, R14.reuse, R44, 0x1 ;  /* 0x0000002c0e307211 */ /* 0x040fe200078008ff */
[----:B0-----:R-:W0:Y:S03]  /*23e0*/  SHFL.BFLY PT, R18, R13, 0x1, 0x1f ;  /* 0x0c201f000d127f89 */ /* 0x001e2600000e0000 */
[----:B------:R-:W-:Y:S02]  /*23f0*/  LEA.HI.X.SX32 R49, R14, R22, 0x1, P0 ;  /* 0x000000160e317211 */ /* 0x000fe400000f0eff */
[----:B------:R-:W-:-:S04]  /*2400*/  LEA R46, P0, R15, R44, 0x1 ;  /* 0x0000002c0f2e7211 */ /* 0x000fc800078008ff */
[----:B------:R-:W-:Y:S02]  /*2410*/  LEA.HI.X.SX32 R47, R15, R22, 0x1, P0 ;  /* 0x000000160f2f7211 */ /* 0x000fe400000f0eff */
[----:B------:R-:W-:-:S04]  /*2420*/  LEA R44, P0, R16, R44, 0x1 ;  /* 0x0000002c102c7211 */ /* 0x000fc800078008ff */
[----:B------:R-:W-:Y:S02]  /*2430*/  LEA.HI.X.SX32 R45, R16, R22, 0x1, P0 ;  /* 0x00000016102d7211 */ /* 0x000fe400000f0eff */
[----:B------:R-:W-:Y:S02]  /*2440*/  LOP3.LUT P0, RZ, R2, 0x1, RZ, 0xc0, !PT ;  /* 0x0000000102ff7812 */ /* 0x000fe4000780c0ff */
[----:B------:R-:W-:Y:S02]  /*2450*/  PRMT R22, RZ, 0x7610, R22 ;  /* 0x00007610ff167816 */ /* 0x000fe40000000016 */
[----:B------:R-:W-:Y:S02]  /*2460*/  ISETP.LT.U32.AND P0, PT, R0, 0x80, !P0 ;  /* 0x000000800000780c */ /* 0x000fe40004701070 */
[----:B0-----:R-:W-:-:S11]  /*2470*/  FMNMX R18, R13, R18, !PT ;  /* 0x000000120d127209 */ /* 0x001fd60007800000 */
[----:B------:R0:W-:Y:S01]  /*2480*/  @P0 STS [R37+0x4000], R18 ;  /* 0x0040001225000388 */ /* 0x0001e20000000800 */
[----:B------:R-:W-:Y:S01]  /*2490*/  BAR.SYNC.DEFER_BLOCKING 0x0 ;  /* 0x0000000000007b1d */ /* 0x000fe20000010000 */
[----:B0-----:R-:W-:-:S05]  /*24a0*/  PRMT R18, RZ, 0x7610, R18 ;  /* 0x00007610ff127816 */ /* 0x001fca0000000012 */
[----:B------:R-:W0:Y:S02]  /*24b0*/  LDS R52, [R36+0x4000] ;  /* 0x0040000024347984 */ /* 0x000e240000000800 */
[----:B0-----:R-:W-:-:S05]  /*24c0*/  FMNMX R52, R52, -INF , !PT ;  /* 0xff80000034347809 */ /* 0x001fca0007800000 */
[--C-:B------:R-:W-:Y:S01]  /*24d0*/  FFMA R4, R4, UR10, -R52.reuse ;  /* 0x0000000a04047c23 */ /* 0x100fe20008000834 */
[--C-:B------:R-:W-:Y:S01]  /*24e0*/  FFMA R5, R5, UR10, -R52.reuse ;  /* 0x0000000a05057c23 */ /* 0x100fe20008000834 */
[--C-:B------:R-:W-:Y:S01]  /*24f0*/  FFMA R6, R6, UR10, -R52.reuse ;  /* 0x0000000a06067c23 */ /* 0x100fe20008000834 */
[--C-:B------:R-:W-:Y:S01]  /*2500*/  FFMA R7, R7, UR10, -R52.reuse ;  /* 0x0000000a07077c23 */ /* 0x100fe20008000834 */
[----:B------:R-:W-:Y:S01]  /*2510*/  FMUL R4, R4, 1.4426950216293334961 ;  /* 0x3fb8aa3b04047820 */ /* 0x000fe20000400000 */
[----:B------:R-:W-:Y:S01]  /*2520*/  FMUL R5, R5, 1.4426950216293334961 ;  /* 0x3fb8aa3b05057820 */ /* 0x000fe20000400000 */
[----:B------:R-:W-:Y:S01]  /*2530*/  FMUL R6, R6, 1.4426950216293334961 ;  /* 0x3fb8aa3b06067820 */ /* 0x000fe20000400000 */
[----:B------:R-:W-:Y:S01]  /*2540*/  FMUL R7, R7, 1.4426950216293334961 ;  /* 0x3fb8aa3b07077820 */ /* 0x000fe20000400000 */
[--C-:B------:R-:W-:Y:S01]  /*2550*/  FFMA R8, R8, UR10, -R52.reuse ;  /* 0x0000000a08087c23 */ /* 0x100fe20008000834 */
[--C-:B------:R-:W-:Y:S01]  /*2560*/  FFMA R9, R9, UR10, -R52.reuse ;  /* 0x0000000a09097c23 */ /* 0x100fe20008000834 */
[----:B------:R-:W-:Y:S01]  /*2570*/  MUFU.EX2 R4, R4 ;  /* 0x0000000400047308 */ /* 0x000fe20000000800 */
[--C-:B------:R-:W-:Y:S01]  /*2580*/  FFMA R10, R10, UR10, -R52.reuse ;  /* 0x0000000a0a0a7c23 */ /* 0x100fe20008000834 */
[----:B------:R-:W-:Y:S01]  /*2590*/  FMUL R8, R8, 1.4426950216293334961 ;  /* 0x3fb8aa3b08087820 */ /* 0x000fe20000400000 */
[----:B------:R-:W-:Y:S01]  /*25a0*/  FMUL R9, R9, 1.4426950216293334961 ;  /* 0x3fb8aa3b09097820 */ /* 0x000fe20000400000 */
[----:B------:R-:W-:Y:S01]  /*25b0*/  FFMA R11, R11, UR10, -R52 ;  /* 0x0000000a0b0b7c23 */ /* 0x000fe20008000834 */
[----:B------:R-:W-:-:S03]  /*25c0*/  FMUL R10, R10, 1.4426950216293334961 ;  /* 0x3fb8aa3b0a0a7820 */ /* 0x000fc60000400000 */
[----:B------:R-:W0:Y:S01]  /*25d0*/  MUFU.EX2 R5, R5 ;  /* 0x0000000500057308 */ /* 0x000e220000000800 */
[----:B------:R-:W-:-:S07]  /*25e0*/  FMUL R11, R11, 1.4426950216293334961 ;  /* 0x3fb8aa3b0b0b7820 */ /* 0x000fce0000400000 */
[----:B------:R-:W1:Y:S08]  /*25f0*/  MUFU.EX2 R6, R6 ;  /* 0x0000000600067308 */ /* 0x000e700000000800 */
[----:B------:R-:W2:Y:S01]  /*2600*/  MUFU.EX2 R7, R7 ;  /* 0x0000000700077308 */ /* 0x000ea20000000800 */
[----:B0-----:R-:W-:-:S07]  /*2610*/  FADD R13, R4, R5 ;  /* 0x00000005040d7221 */ /* 0x001fce0000000000 */
[----:B------:R-:W0:Y:S01]  /*2620*/  MUFU.EX2 R8, R8 ;  /* 0x0000000800087308 */ /* 0x000e220000000800 */
[----:B-1----:R-:W-:-:S07]  /*2630*/  FADD R14, R6, R13 ;  /* 0x0000000d060e7221 */ /* 0x002fce0000000000 */
[----:B------:R-:W1:Y:S01]  /*2640*/  MUFU.EX2 R9, R9 ;  /* 0x0000000900097308 */ /* 0x000e620000000800 */
[----:B--2---:R-:W-:-:S07]  /*2650*/  FADD R13, R7, R14 ;  /* 0x0000000e070d7221 */ /* 0x004fce0000000000 */
[----:B------:R-:W2:Y:S01]  /*2660*/  MUFU.EX2 R10, R10 ;  /* 0x0000000a000a7308 */ /* 0x000ea20000000800 */
[----:B0-----:R-:W-:-:S07]  /*2670*/  FADD R14, R8, R13 ;  /* 0x0000000d080e7221 */ /* 0x001fce0000000000 */
[----:B------:R-:W0:Y:S01]  /*2680*/  MUFU.EX2 R11, R11 ;  /* 0x0000000b000b7308 */ /* 0x000e220000000800 */
[----:B-1----:R-:W-:-:S04]  /*2690*/  FADD R13, R9, R14 ;  /* 0x0000000e090d7221 */ /* 0x002fc80000000000 */
[----:B--2---:R-:W-:-:S04]  /*26a0*/  FADD R14, R10, R13 ;  /* 0x0000000d0a0e7221 */ /* 0x004fc80000000000 */
[----:B0-----:R-:W-:-:S05]  /*26b0*/  FADD R14, R11, R14 ;  /* 0x0000000e0b0e7221 */ /* 0x001fca0000000000 */
[----:B------:R-:W0:Y:S02]  /*26c0*/  SHFL.BFLY PT, R13, R14, 0x10, 0x1f ;  /* 0x0e001f000e0d7f89 */ /* 0x000e2400000e0000 */
[----:B0-----:R-:W-:Y:S01]  /*26d0*/  FADD R13, R14, R13 ;  /* 0x0000000d0e0d7221 */ /* 0x001fe20000000000 */
[----:B------:R-:W-:Y:S01]  /*26e0*/  BAR.SYNC.DEFER_BLOCKING 0x0 ;  /* 0x0000000000007b1d */ /* 0x000fe20000010000 */
[----:B------:R-:W-:-:S05]  /*26f0*/  PRMT R14, RZ, 0x7610, R14 ;  /* 0x00007610ff0e7816 */ /* 0x000fca000000000e */
[----:B------:R-:W-:Y:S02]  /*2700*/  @!P5 STS [R38+0x4000], R13 ;  /* 0x0040000d2600d388 */ /* 0x000fe40000000800 */
[----:B------:R-:W-:Y:S06]  /*2710*/  BAR.SYNC.DEFER_BLOCKING 0x0 ;  /* 0x0000000000007b1d */ /* 0x000fec0000010000 */
[----:B------:R-:W0:Y:S04]  /*2720*/  @!P6 LDS R12, [R37+0x4000] ;  /* 0x00400000250ce984 */ /* 0x000e280000000800 */
[----:B0-----:R-:W0:Y:S02]  /*2730*/  SHFL.BFLY PT, R15, R12, 0x1, 0x1f ;  /* 0x0c201f000c0f7f89 */ /* 0x001e2400000e0000 */
[----:B0-----:R-:W-:Y:S01]  /*2740*/  FADD R16, R12, R15 ;  /* 0x0000000f0c107221 */ /* 0x001fe20000000000 */
[----:B------:R-:W-:-:S04]  /*2750*/  PRMT R12, RZ, 0x7610, R12 ;  /* 0x00007610ff0c7816 */ /* 0x000fc8000000000c */
[----:B------:R0:W-:Y:S01]  /*2760*/  @P0 STS [R37+0x4000], R16 ;  /* 0x0040001025000388 */ /* 0x0001e20000000800 */
[----:B------:R-:W-:Y:S01]  /*2770*/  BAR.SYNC.DEFER_BLOCKING 0x0 ;  /* 0x0000000000007b1d */ /* 0x000fe20000010000 */
[----:B0-----:R-:W-:-:S05]  /*2780*/  PRMT R16, RZ, 0x7610, R16 ;  /* 0x00007610ff107816 */ /* 0x001fca0000000010 */
[----:B------:R-:W2:Y:S04]  /*2790*/  @P3 LDG.E.U16 R12, desc[UR32][R60.64] ;  /* 0x000000203c0c3981 */ /* 0x000ea8000c1e1500 */
[----:B------:R-:W3:Y:S04]  /*27a0*/  @P3 LDG.E.U16 R18, desc[UR32][R82.64] ;  /* 0x0000002052123981 */ /* 0x000ee8000c1e1500 */
[----:B------:R-:W4:Y:S04]  /*27b0*/  @P3 LDG.E.U16 R20, desc[UR32][R74.64] ;  /* 0x000000204a143981 */ /* 0x000f28000c1e1500 */
[----:B------:R-:W5:Y:S04]  /*27c0*/  @P3 LDG.E.U16 R14, desc[UR32][R72.64] ;  /* 0x00000020480e3981 */ /* 0x000f68000c1e1500 */
        /* <DEDUP_REMOVED lines=12> */
[----:B------:R-:W0:Y:S01]  /*2890*/  LDS R76, [R36+0x4000] ;  /* 0x00400000244c7984 */ /* 0x000e220000000800 */
[----:B------:R-:W-:Y:S01]  /*28a0*/  BAR.SYNC.DEFER_BLOCKING 0x0 ;  /* 0x0000000000007b1d */ /* 0x000fe20000010000 */
[----:B------:R-:W-:-:S04]  /*28b0*/  UIADD3 UR27, UPT, UPT, UR70, 0x80, URZ ;  /* 0x00000080461b7890 */ /* 0x000fc8000fffe0ff */
[----:B------:R-:W-:Y:S01]  /*28c0*/  UIADD3 UR7, UPT, UPT, UR7, UR27, URZ ;  /* 0x0000001b07077290 */ /* 0x000fe2000fffe0ff */
[----:B------:R-:W-:Y:S01]  /*28d0*/  F2FP.BF16.F32.PACK_AB R4, R5, R4 ;  /* 0x000000040504723e */ /* 0x000fe200000010ff */
[----:B------:R-:W-:Y:S02]  /*28e0*/  UIADD3 UR26, UPT, UPT, UR13, -0x20, URZ ;  /* 0xffffffe00d1a7890 */ /* 0x000fe4000fffe0ff */
[----:B------:R-:W-:Y:S01]  /*28f0*/  ULEA UR25, UR25, UR7, 0x1 ;  /* 0x0000000719197291 */ /* 0x000fe2000f8e08ff */
[----:B------:R-:W-:Y:S02]  /*2900*/  F2FP.BF16.F32.PACK_AB R5, R7, R6 ;  /* 0x000000060705723e */ /* 0x000fe400000010ff */
[----:B------:R-:W-:Y:S02]  /*2910*/  F2FP.BF16.F32.PACK_AB R6, R9, R8 ;  /* 0x000000080906723e */ /* 0x000fe400000010ff */
[----:B------:R-:W-:Y:S01]  /*2920*/  F2FP.BF16.F32.PACK_AB R7, R11, R10 ;  /* 0x0000000a0b07723e */ /* 0x000fe200000010ff */
[----:B--2---:R1:W-:Y:S04]  /*2930*/  STS.U16 [R43+UR71+0x5000], R12 ;  /* 0x0050000c2b007988 */ /* 0x0043e80008000447 */
[----:B---3--:R2:W-:Y:S04]  /*2940*/  STS.U16 [R43+UR71+0x4000], R18 ;  /* 0x004000122b007988 */ /* 0x0085e80008000447 */
[----:B----4-:R2:W-:Y:S01]  /*2950*/  STS.U16 [R43+UR71+0x4200], R20 ;  /* 0x004200142b007988 */ /* 0x0105e20008000447 */
[----:B-1----:R-:W-:-:S03]  /*2960*/  FADD R12, -R52, -INF ;  /* 0xff800000340c7421 */ /* 0x002fc60000000100 */
[----:B-----5:R2:W-:Y:S04]  /*2970*/  STS.U16 [R43+UR71+0x4400], R14 ;  /* 0x0044000e2b007988 */ /* 0x0205e80008000447 */
[----:B------:R2:W-:Y:S01]  /*2980*/  STS.U16 [R43+UR71+0x4600], R22 ;  /* 0x004600162b007988 */ /* 0x0005e20008000447 */
[----:B------:R-:W-:-:S03]  /*2990*/  FMUL R77, R12, 1.4426950216293334961 ;  /* 0x3fb8aa3b0c4d7820 */ /* 0x000fc60000400000 */
        /* <DEDUP_REMOVED lines=11> */
[----:B0-----:R-:W-:Y:S05]  /*2a50*/  @!P3 BRA `(.L_x_9) ;  /* 0x000000000008b947 */ /* 0x001fea0003800000 */
[----:B------:R0:W-:Y:S01]  /*2a60*/  STTM.16dp32bit_t0_t15.x4 tmem[UR25], R4 ;  /* 0x00000004000079ed */ /* 0x0001e20008900019 */
[----:B------:R0:W-:Y:S02]  /*2a70*/  STTM.16dp32bit_t16_t31.x4 tmem[UR25+0x4], R4 ;  /* 0x00000404000079ed */ /* 0x0001e40008920019 */
.L_x_9:
[----:B------:R-:W1:Y:S02]  /*2a80*/  FENCE.VIEW.ASYNC.T ;  /* 0x00000000000073c6 */ /* 0x000e640000000200 */
[----:B-1----:R-:W-:Y:S06]  /*2a90*/  BAR.SYNC.DEFER_BLOCKING 0x0 ;  /* 0x0000000000007b1d */ /* 0x002fec0000010000 */
[----:B------:R-:W1:Y:S01]  /*2aa0*/  MUFU.EX2 R77, R77 ;  /* 0x0000004d004d7308 */ /* 0x000e620000000800 */
[----:B0-2---:R-:W0:Y:S01]  /*2ab0*/  LDTM.16dp32bit_t0_t15.x32 R4, tmem[UR31] ;  /* 0x0000001f000479ee */ /* 0x005e220008a80000 */
[----:B------:R-:W2:Y:S01]  /*2ac0*/  LDTM.16dp32bit_t16_t31.x32 R4, tmem[UR31+0x20] ;  /* 0x0000201f000479ee */ /* 0x000ea20008aa0000 */
[----:B------:R-:W-:Y:S01]  /*2ad0*/  NOP ;  /* 0x0000000000007918 */ /* 0x000fe20000000000 */
[----:B------:R-:W-:Y:S05]  /*2ae0*/  @!P3 BRA `(.L_x_10) ;  /* 0x000000000088b947 */ /* 0x000fea0003800000 */
[C---:B012---:R-:W-:Y:S01]  /*2af0*/  FMUL R4, R77.reuse, R4 ;  /* 0x000000044d047220 */ /* 0x047fe20000400000 */
[C---:B------:R-:W-:Y:S01]  /*2b00*/  FMUL R5, R77.reuse, R5 ;  /* 0x000000054d057220 */ /* 0x040fe20000400000 */
        /* <DEDUP_REMOVED lines=29> */
[----:B------:R-:W-:-:S04]  /*2ce0*/  FMUL R35, R77, R35 ;  /* 0x000000234d237220 */ /* 0x000fc80000400000 */
[----:B------:R3:W-:Y:S01]  /*2cf0*/  STTM.16dp32bit_t0_t15.x32 tmem[UR31], R4 ;  /* 0x00000004000079ed */ /* 0x0007e20008a8001f */
[----:B------:R3:W-:Y:S02]  /*2d00*/  STTM.16dp32bit_t16_t31.x32 tmem[UR31+0x20], R4 ;  /* 0x00002004000079ed */ /* 0x0007e40008aa001f */
.L_x_10:
[----:B--2---:R-:W2:Y:S02]  /*2d10*/  FENCE.VIEW.ASYNC.T ;  /* 0x00000000000073c6 */ /* 0x004ea40000000200 */
[----:B--2---:R-:W-:Y:S01]  /*2d20*/  BAR.SYNC.DEFER_BLOCKING 0x0 ;  /* 0x0000000000007b1d */ /* 0x004fe20000010000 */
[----:B------:R-:W-:Y:S01]  /*2d30*/  UISETP.GE.AND UP1, UPT, UR26, 0x1, UPT ;  /* 0x000000011a00788c */ /* 0x000fe2000bf26270 */
[----:B-1----:R-:W-:-:S04]  /*2d40*/  FADD R76, R77, R76 ;  /* 0x0000004c4d4c7221 */ /* 0x002fc80000000000 */
[----:B------:R1:W-:Y:S06]  /*2d50*/  MEMBAR.ALL.CTA ;  /* 0x0000000000007992 */ /* 0x0003ec0000008000 */
[----:B-1----:R-:W1:Y:S02]  /*2d60*/  FENCE.VIEW.ASYNC.S ;  /* 0x00000000000073c6 */ /* 0x002e640000000000 */
[----:B-1----:R-:W-:Y:S06]  /*2d70*/  BAR.SYNC.DEFER_BLOCKING 0x0 ;  /* 0x0000000000007b1d */ /* 0x002fec0000010000 */
[----:B------:R-:W-:Y:S05]  /*2d80*/  @!P4 BRA `(.L_x_11) ;  /* 0x000000000050c947 */ /* 0x000fea0003800000 */
[----:B------:R-:W-:Y:S01]  /*2d90*/  UIADD3 UR4, UPT, UPT, UR71, 0x4000, URZ ;  /* 0x0000400047047890 */ /* 0x000fe2000fffe0ff */
[----:B------:R-:W-:Y:S01]  /*2da0*/  UMOV UR10, 0xfffffffe ;  /* 0xfffffffe000a7882 */ /* 0x000fe20000000000 */
[----:B------:R-:W-:Y:S02]  /*2db0*/  UMOV UR11, 0x7fffbfdf ;  /* 0x7fffbfdf000b7882 */ /* 0x000fe40000000000 */
[----:B------:R-:W-:Y:S01]  /*2dc0*/  USHF.R.U32.HI UR4, URZ, 0x4, UR4 ;  /* 0x00000004ff047899 */ /* 0x000fe20008011604 */
[----:B------:R-:W-:Y:S01]  /*2dd0*/  UMOV UR7, URZ ;  /* 0x000000ff00077c82 */ /* 0x000fe20008000000 */
[----:B------:R-:W-:Y:S02]  /*2de0*/  UIADD3 UR8, UPT, UPT, UR70, 0x88, URZ ;  /* 0x0000008846087890 */ /* 0x000fe4000fffe0ff */
[----:B------:R-:W-:Y:S01]  /*2df0*/  USGXT.U32 UR6, UR4, 0xe ;  /* 0x0000000e0406789a */ /* 0x000fe20008000000 */
[----:B------:R-:W-:Y:S01]  /*2e00*/  UMOV UR14, 0x0 ;  /* 0x00000000000e7882 */ /* 0x000fe20000000000 */
[----:B------:R-:W-:-:S02]  /*2e10*/  UMOV UR15, 0x4200490 ;  /* 0x04200490000f7882 */ /* 0x000fc40000000000 */
[----:B------:R-:W-:Y:S01]  /*2e20*/  UIADD3.64 UR10, UPT, UPT, UR6, -UR10, URZ ;  /* 0x8000000a060a7297 */ /* 0x000fe2000fffe0ff */
[----:B------:R-:W-:Y:S01]  /*2e30*/  UMOV UR4, UR30 ;  /* 0x0000001e00047c82 */ /* 0x000fe20008000000 */
[----:B------:R-:W-:Y:S01]  /*2e40*/  UMOV UR5, URZ ;  /* 0x000000ff00057c82 */ /* 0x000fe20008000000 */
[----:B------:R-:W-:Y:S01]  /*2e50*/  UMOV UR7, 0x80004020 ;  /* 0x8000402000077882 */ /* 0x000fe20000000000 */
[----:B------:R-:W-:Y:S01]  /*2e60*/  UMOV UR16, 0x0 ;  /* 0x0000000000107882 */ /* 0x000fe20000000000 */
[----:B------:R-:W-:Y:S01]  /*2e70*/  UMOV UR17, 0x4200490 ;  /* 0x0420049000117882 */ /* 0x000fe20000000000 */
[----:B------:R-:W-:Y:S01]  /*2e80*/  UMOV UR4, UR4 ;  /* 0x0000000400047c82 */ /* 0x000fe20008000000 */
[----:B------:R1:W-:Y:S02]  /*2e90*/  UTCHMMA tmem[UR27], gdesc[UR6], tmem[UR70], tmem[UR14], idesc[UR15], UPT ;  /* 0x00ff0e061b0079ea */ /* 0x0003e4000b800046 */
[----:B------:R1:W-:Y:S01]  /*2ea0*/  UTCHMMA tmem[UR8], gdesc[UR10], tmem[UR70], tmem[UR16], idesc[UR17], UPT ;  /* 0x00ff100a080079ea */ /* 0x0003e2000b800046 */
[----:B------:R1:W-:Y:S01]  /*2eb0*/  UTCBAR [UR4], URZ ;  /* 0x000000ff040073e9 */ /* 0x0003e200080000ff */
[----:B------:R-:W-:Y:S01]  /*2ec0*/  NOP ;  /* 0x0000000000007918 */ /* 0x000fe20000000000 */
.L_x_11:
[----:B------:R-:W-:Y:S01]  /*2ed0*/  FSEL R52, R52, -INF , P3 ;  /* 0xff80000034347808 */ /* 0x000fe20001800000 */
[----:B-1----:R-:W-:Y:S01]  /*2ee0*/  UMOV UR17, URZ ;  /* 0x000000ff00117c82 */ /* 0x002fe20008000000 */
[----:B------:R-:W-:Y:S01]  /*2ef0*/  FSEL R76, R76, 1, P3 ;  /* 0x3f8000004c4c7808 */ /* 0x000fe20001800000 */
[----:B------:R-:W-:Y:S06]  /*2f00*/  BRA.U !UP1, `(.L_x_12) ;  /* 0x0000001509587547 */ /* 0x000fec000b800000 */
[----:B------:R-:W-:Y:S01]  /*2f10*/  USHF.R.U32.HI UR16, URZ, 0x4, UR71 ;  /* 0x00000004ff107899 */ /* 0x000fe20008011647 */
[----:B------:R-:W-:Y:S01]  /*2f20*/  SHF.L.U32 R53, R53, 0x5, RZ ;  /* 0x0000000535357819 */ /* 0x000fe200000006ff */
[----:B------:R-:W-:Y:S01]  /*2f30*/  USHF.R.U32.HI UR18, URZ, 0x4, UR12 ;  /* 0x00000004ff127899 */ /* 0x000fe2000801160c */
[----:B0--3--:R-:W-:Y:S01]  /*2f40*/  IMAD.MOV.U32 R13, RZ, RZ, R52 ;  /* 0x000000ffff0d7224 */ /* 0x009fe200078e0034 */
[----:B------:R-:W-:Y:S01]  /*2f50*/  USGXT.U32 UR16, UR16, 0xe ;  /* 0x0000000e1010789a */ /* 0x000fe20008000000 */
[----:B------:R-:W-:Y:S01]  /*2f60*/  IMAD.MOV.U32 R12, RZ, RZ, RZ ;  /* 0x000000ffff0c7224 */ /* 0x000fe200078e00ff */
[----:B------:R-:W-:Y:S01]  /*2f70*/  USGXT.U32 UR18, UR18, 0xe ;  /* 0x0000000e1212789a */ /* 0x000fe20008000000 */
[----:B------:R-:W-:Y:S01]  /*2f80*/  IMAD.MOV.U32 R78, RZ, RZ, R53 ;  /* 0x000000ffff4e7224 */ /* 0x000fe200078e0035 */
[----:B------:R-:W-:Y:S02]  /*2f90*/  UIADD3 UR4, UPT, UPT, UR71, 0x8000, URZ ;  /* 0x0000800047047890 */ /* 0x000fe4000fffe0ff */
[----:B------:R-:W-:-:S02]  /*2fa0*/  UIADD3 UR10, UP2, UPT, UR16, 0x80, URZ ;  /* 0x00000080100a7890 */ /* 0x000fc4000ff5e0ff */
[----:B------:R-:W-:Y:S02]  /*2fb0*/  USHF.L.U32 UR24, UR9, 0x5, URZ ;  /* 0x0000000509187899 */ /* 0x000fe400080006ff */
[----:B------:R-:W-:Y:S01]  /*2fc0*/  UIADD3 UR12, UP1, UPT, UR18, 0x2, URZ ;  /* 0x00000002120c7890 */ /* 0x000fe2000ff3e0ff */
[----:B------:R-:W-:Y:S01]  /*2fd0*/  UMOV UR6, URZ ;  /* 0x000000ff00067c82 */ /* 0x000fe20008000000 */
[----:B------:R-:W-:Y:S02]  /*2fe0*/  USHF.R.U32.HI UR4, URZ, 0x4, UR4 ;  /* 0x00000004ff047899 */ /* 0x000fe40008011604 */
[----:B------:R-:W-:Y:S01]  /*2ff0*/  IMAD.U32 R77, RZ, RZ, UR24 ;  /* 0x00000018ff4d7e24 */ /* 0x000fe2000f8e00ff */
[----:B------:R-:W-:Y:S01]  /*3000*/  UMOV UR5, URZ ;  /* 0x000000ff00057c82 */ /* 0x000fe20008000000 */
[----:B------:R-:W-:Y:S02]  /*3010*/  UIADD3.X UR11, UPT, UPT, UR6, 0x40004040, URZ, UP2, !UPT ;  /* 0x40004040060b7890 */ /* 0x000fe400097fe4ff */
[----:B------:R-:W-:-:S02]  /*3020*/  UIADD3.X UR13, UPT, UPT, UR5, 0x40004040, URZ, UP1, !UPT ;  /* 0x40004040050d7890 */ /* 0x000fc40008ffe4ff */
[----:B------:R-:W-:Y:S02]  /*3030*/  UIADD3 UR36, UP2, UPT, UR10, 0x100, URZ ;  /* 0x000001000a247890 */ /* 0x000fe4000ff5e0ff */
[----:B------:R-:W-:Y:S02]  /*3040*/  USGXT.U32 UR4, UR4, 0xe ;  /* 0x0000000e0404789a */ /* 0x000fe40008000000 */
[----:B------:R-:W-:Y:S02]  /*3050*/  UIADD3 UR34, UP1, UPT, UR10, 0x80, URZ ;  /* 0x000000800a227890 */ /* 0x000fe4000ff3e0ff */
[----:B------:R-:W-:Y:S02]  /*3060*/  UIADD3 UR38, UP3, UPT, UR10, 0x180, URZ ;  /* 0x000001800a267890 */ /* 0x000fe4000ff7e0ff */
[----:B------:R-:W-:Y:S02]  /*3070*/  UIADD3 UR40, UP4, UPT, UR10, 0x200, URZ ;  /* 0x000002000a287890 */ /* 0x000fe4000ff9e0ff */
[----:B------:R-:W-:-:S02]  /*3080*/  UIADD3 UR42, UP5, UPT, UR10, 0x280, URZ ;  /* 0x000002800a2a7890 */ /* 0x000fc4000ffbe0ff */
[----:B------:R-:W-:Y:S01]  /*3090*/  UIADD3 UR44, UP6, UPT, UR10, 0x300, URZ ;  /* 0x000003000a2c7890 */ /* 0x000fe2000ffde0ff */
[----:B------:R-:W-:Y:S01]  /*30a0*/  UMOV UR14, 0xfffffffe ;  /* 0xfffffffe000e7882 */ /* 0x000fe20000000000 */
[----:B------:R-:W-:Y:S01]  /*30b0*/  UMOV UR15, 0x7fffbfdf ;  /* 0x7fffbfdf000f7882 */ /* 0x000fe20000000000 */
[----:B------:R-:W-:Y:S01]  /*30c0*/  UIADD3.X UR37, UPT, UPT, UR11, URZ, URZ, UP2, !UPT ;  /* 0x000000ff0b257290 */ /* 0x000fe200097fe4ff */
[----:B------:R-:W-:Y:S01]  /*30d0*/  UMOV UR9, 0x1 ;  /* 0x0000000100097882 */ /* 0x000fe20000000000 */
[----:B------:R-:W-:Y:S01]  /*30e0*/  UMOV UR74, URZ ;  /* 0x000000ff004a7c82 */ /* 0x000fe20008000000 */
[----:B------:R-:W0:Y:S01]  /*30f0*/  LDCU UR73, c[0x0][0x3a8] ;  /* 0x00007500ff4977ac */ /* 0x000e220008000800 */
[----:B------:R-:W-:Y:S02]  /*3100*/  UIADD3.64 UR14, UPT, UPT, UR4, -UR14, URZ ;  /* 0x8000000e040e7297 */ /* 0x000fe4000fffe0ff */
[----:B------:R-:W-:Y:S02]  /*3110*/  UIADD3.X UR35, UPT, UPT, UR11, URZ, URZ, UP1, !UPT ;  /* 0x000000ff0b237290 */ /* 0x000fe40008ffe4ff */
[----:B------:R-:W-:-:S02]  /*3120*/  UIADD3.X UR39, UPT, UPT, UR11, URZ, URZ, UP3, !UPT ;  /* 0x000000ff0b277290 */ /* 0x000fc40009ffe4ff */
[----:B------:R-:W-:Y:S02]  /*3130*/  UIADD3.X UR41, UPT, UPT, UR11, URZ, URZ, UP4, !UPT ;  /* 0x000000ff0b297290 */ /* 0x000fe4000a7fe4ff */
[----:B------:R-:W-:Y:S02]  /*3140*/  UIADD3.X UR43, UPT, UPT, UR11, URZ, URZ, UP5, !UPT ;  /* 0x000000ff0b2b7290 */ /* 0x000fe4000affe4ff */
[----:B------:R-:W-:Y:S02]  /*3150*/  UIADD3.X UR45, UPT, UPT, UR11, URZ, URZ, UP6, !UPT ;  /* 0x000000ff0b2d7290 */ /* 0x000fe4000b7fe4ff */
[----:B------:R-:W-:Y:S02]  /*3160*/  UIADD3.64 UR46, UPT, UPT, UR12, 0x2, URZ ;  /* 0x000000020c2e7897 */ /* 0x000fe4000fffe0ff */
[----:B------:R-:W-:Y:S02]  /*3170*/  UIADD3.64 UR48, UPT, UPT, UR12, 0x4, URZ ;  /* 0x000000040c307897 */ /* 0x000fe4000fffe0ff */
[----:B------:R-:W-:-:S02]  /*3180*/  UIADD3.64 UR50, UPT, UPT, UR12, 0xfe, URZ ;  /* 0x000000fe0c327897 */ /* 0x000fc4000fffe0ff */
[----:B------:R-:W-:Y:S02]  /*3190*/  UIADD3.64 UR52, UPT, UPT, UR12, 0x100, URZ ;  /* 0x000001000c347897 */ /* 0x000fe4000fffe0ff */
[----:B------:R-:W-:Y:S02]  /*31a0*/  UIADD3.64 UR54, UPT, UPT, UR12, 0x102, URZ ;  /* 0x000001020c367897 */ /* 0x000fe4000fffe0ff */
[----:B------:R-:W-:Y:S02]  /*31b0*/  UIADD3.64 UR56, UPT, UPT, UR12, 0x104, URZ ;  /* 0x000001040c387897 */ /* 0x000fe4000fffe0ff */
[----:B------:R-:W-:Y:S01]  /*31c0*/  UISETP.NE.U32.AND UP2, UPT, UR19, URZ, UPT ;  /* 0x000000ff1300728c */ /* 0x000fe2000bf45070 */
[----:B0-----:R-:W-:-:S10]  /*31d0*/  UMOV UR8, URZ ;  /* 0x000000ff00087c82 */ /* 0x001fd40008000000 */
.L_x_17:
[----:B------:R-:W-:-:S04]  /*31e0*/  IMAD.WIDE R8, R78, 0x2, R108 ;  /* 0x000000024e087825 */ /* 0x000fc800078e026c */
[C---:B------:R-:W-:Y:S01]  /*31f0*/  IMAD.WIDE R10, R78.reuse, 0x2, R100 ;  /* 0x000000024e0a7825 */ /* 0x040fe200078e0264 */
[----:B0-----:R0:W2:Y:S03]  /*3200*/  LDG.E.U16 R27, desc[UR32][R8.64] ;  /* 0x00000020081b7981 */ /* 0x0010a6000c1e1500 */
[C---:B------:R-:W-:Y:S01]  /*3210*/  IMAD.WIDE R4, R78.reuse, 0x2, R116 ;  /* 0x000000024e047825 */ /* 0x040fe200078e0274 */
[----:B------:R1:W3:Y:S03]  /*3220*/  LDG.E.U16 R31, desc[UR32][R10.64] ;  /* 0x000000200a1f7981 */ /* 0x0002e6000c1e1500 */
[C---:B------:R-:W-:Y:S01]  /*3230*/  IMAD.WIDE R6, R78.reuse, 0x2, R114 ;  /* 0x000000024e067825 */ /* 0x040fe200078e0272 */
[----:B------:R-:W4:Y:S03]  /*3240*/  LDG.E.U16 R21, desc[UR32][R4.64] ;  /* 0x0000002004157981 */ /* 0x000f26000c1e1500 */
[C---:B------:R-:W-:Y:S01]  /*3250*/  IMAD.WIDE R14, R78.reuse, 0x2, R106 ;  /* 0x000000024e0e7825 */ /* 0x040fe200078e026a */
[----:B------:R-:W5:Y:S03]  /*3260*/  LDG.E.U16 R20, desc[UR32][R6.64] ;  /* 0x0000002006147981 */ /* 0x000f66000c1e1500 */
[C---:B------:R-:W-:Y:S01]  /*3270*/  IMAD.WIDE R16, R78.reuse, 0x2, R98 ;  /* 0x000000024e107825 */ /* 0x040fe200078e0262 */
[----:B------:R0:W5:Y:S03]  /*3280*/  LDG.E.U16 R26, desc[UR32][R14.64] ;  /* 0x000000200e1a7981 */ /* 0x000166000c1e1500 */
[C---:B------:R-:W-:Y:S01]  /*3290*/  IMAD.WIDE R28, R78.reuse, 0x2, R90 ;  /* 0x000000024e1c7825 */ /* 0x040fe200078e025a */
[----:B------:R0:W5:Y:S03]  /*32a0*/  LDG.E.U16 R30, desc[UR32][R16.64] ;  /* 0x00000020101e7981 */ /* 0x000166000c1e1500 */
[----:B------:R-:W-:-:S02]  /*32b0*/  IMAD.WIDE R22, R78, 0x2, R88 ;  /* 0x000000024e167825 */ /* 0x000fc400078e0258 */
[----:B------:R-:W5:Y:S02]  /*32c0*/  LDG.E.U16 R29, desc[UR32][R28.64] ;  /* 0x000000201c1d7981 */ /* 0x000f64000c1e1500 */
[C---:B------:R-:W-:Y:S02]  /*32d0*/  IMAD.WIDE R24, R78.reuse, 0x2, R112 ;  /* 0x000000024e187825 */ /* 0x040fe400078e0270 */
[----:B------:R-:W5:Y:S02]  /*32e0*/  LDG.E.U16 R22, desc[UR32][R22.64] ;  /* 0x0000002016167981 */ /* 0x000f64000c1e1500 */
[C---:B------:R-:W-:Y:S02]  /*32f0*/  IMAD.WIDE R18, R78.reuse, 0x2, R104 ;  /* 0x000000024e127825 */ /* 0x040fe400078e0268 */
[----:B------:R-:W5:Y:S02]  /*3300*/  LDG.E.U16 R25, desc[UR32][R24.64] ;  /* 0x0000002018197981 */ /* 0x000f64000c1e1500 */
[----:B0-----:R-:W-:-:S02]  /*3310*/  IMAD.WIDE R8, R78, 0x2, R96 ;  /* 0x000000024e087825 */ /* 0x001fc400078e0260 */
[----:B------:R-:W5:Y:S02]  /*3320*/  LDG.E.U16 R19, desc[UR32][R18.64] ;  /* 0x0000002012137981 */ /* 0x000f64000c1e1500 */
[C---:B-1----:R-:W-:Y:S02]  /*3330*/  IMAD.WIDE R10, R78.reuse, 0x2, R86 ;  /* 0x000000024e0a7825 */ /* 0x042fe400078e0256 */
[----:B------:R-:W5:Y:S02]  /*3340*/  LDG.E.U16 R9, desc[UR32][R8.64] ;  /* 0x0000002008097981 */ /* 0x000f64000c1e1500 */
[C---:B------:R-:W-:Y:S02]  /*3350*/  IMAD.WIDE R14, R78.reuse, 0x2, R110 ;  /* 0x000000024e0e7825 */ /* 0x040fe400078e026e */
[----:B------:R-:W5:Y:S02]  /*3360*/  LDG.E.U16 R11, desc[UR32][R10.64] ;  /* 0x000000200a0b7981 */ /* 0x000f64000c1e1500 */
[----:B------:R-:W-:-:S02]  /*3370*/  IMAD.WIDE R16, R78, 0x2, R102 ;  /* 0x000000024e107825 */ /* 0x000fc400078e0266 */
[----:B------:R-:W5:Y:S02]  /*3380*/  LDG.E.U16 R14, desc[UR32][R14.64] ;  /* 0x000000200e0e7981 */ /* 0x000f64000c1e1500 */
[C---:B------:R-:W-:Y:S02]  /*3390*/  IMAD.WIDE R6, R78.reuse, 0x2, R94 ;  /* 0x000000024e067825 */ /* 0x040fe400078e025e */
[----:B------:R-:W5:Y:S02]  /*33a0*/  LDG.E.U16 R16, desc[UR32][R16.64] ;  /* 0x0000002010107981 */ /* 0x000f64000c1e1500 */
[----:B------:R-:W-:Y:S02]  /*33b0*/  IMAD.WIDE R4, R78, 0x2, R84 ;  /* 0x000000024e047825 */ /* 0x000fe400078e0254 */
[----:B------:R-:W5:Y:S04]  /*33c0*/  LDG.E.U16 R6, desc[UR32][R6.64] ;  /* 0x0000002006067981 */ /* 0x000f68000c1e1500 */
[----:B------:R-:W5:Y:S01]  /*33d0*/  LDG.E.U16 R4, desc[UR32][R4.64] ;  /* 0x0000002004047981 */ /* 0x000f62000c1e1500 */
[----:B------:R-:W-:-:S02]  /*33e0*/  UMOV UR6, 0x1 ;  /* 0x0000000100067882 */ /* 0x000fc40000000000 */
[----:B------:R-:W-:-:S04]  /*33f0*/  @!UP0 UIADD3 UR6, UPT, UPT, -UR6, 0x100000, URZ ;  /* 0x0010000006068890 */ /* 0x000fc8000fffe1ff */
[----:B------:R-:W-:Y:S02]  /*3400*/  @!UP0 USHF.L.U32 UR7, UR6, 0xb, URZ ;  /* 0x0000000b06078899 */ /* 0x000fe400080006ff */
[----:B------:R-:W-:Y:S01]  /*3410*/  @!UP0 USHF.L.U32 UR6, UR6, 0x1, URZ ;  /* 0x0000000106068899 */ /* 0x000fe200080006ff */
[----:B------:R-:W-:Y:S01]  /*3420*/  VOTEU.ALL UP1, P2 ;  /* 0x0000000000ff7886 */ /* 0x000fe20001020000 */
[----:B--2---:R0:W-:Y:S04]  /*3430*/  STS.U16 [R42+UR71+0x6400], R27 ;  /* 0x0064001b2a007988 */ /* 0x0041e80008000447 */
[----:B---3--:R0:W-:Y:S04]  /*3440*/  STS.U16 [R42+UR71+0x6800], R31 ;  /* 0x0068001f2a007988 */ /* 0x0081e80008000447 */
[----:B----4-:R0:W-:Y:S04]  /*3450*/  STS.U16 [R42+UR71+0x6000], R21 ;  /* 0x006000152a007988 */ /* 0x0101e80008000447 */
[----:B-----5:R0:W-:Y:S04]  /*3460*/  STS.U16 [R42+UR71+0x6c00], R29 ;  /* 0x006c001d2a007988 */ /* 0x0201e80008000447 */
        /* <DEDUP_REMOVED lines=12> */
[----:B------:R1:W-:Y:S06]  /*3530*/  MEMBAR.ALL.CTA ;  /* 0x0000000000007992 */ /* 0x0003ec0000008000 */
[----:B-1----:R-:W-:Y:S04]  /*3540*/  FENCE.VIEW.ASYNC.S ;  /* 0x00000000000073c6 */ /* 0x002fe80000000000 */
[----:B------:R-:W1:Y:S02]  /*3550*/  FENCE.VIEW.ASYNC.S ;  /* 0x00000000000073c6 */ /* 0x000e640000000000 */
[----:B-1----:R0:W1:Y:S02]  /*3560*/  @!UP1 SYNCS.EXCH.64 URZ, [UR71+0xa010], UR6 ;  /* 0x00a0100647ff95b2 */ /* 0x0020640008000100 */
[----:B-1----:R-:W-:Y:S06]  /*3570*/  BAR.SYNC.DEFER_BLOCKING 0x0 ;  /* 0x0000000000007b1d */ /* 0x002fec0000010000 */
[----:B0-----:R-:W-:Y:S05]  /*3580*/  BRA.U UP2, `(.L_x_13) ;  /* 0x00000001027c7547 */ /* 0x001fea000b800000 */
[----:B------:R-:W-:Y:S01]  /*3590*/  UMOV UR17, 0x40004040 ;  /* 0x4000404000117882 */ /* 0x000fe20000000000 */
[----:B------:R-:W-:Y:S01]  /*35a0*/  UMOV UR19, 0x40004040 ;  /* 0x4000404000137882 */ /* 0x000fe20000000000 */
[----:B------:R-:W-:Y:S01]  /*35b0*/  UMOV UR20, 0x0 ;  /* 0x0000000000147882 */ /* 0x000fe20000000000 */
[----:B------:R-:W-:Y:S01]  /*35c0*/  UMOV UR21, 0x4088490 ;  /* 0x0408849000157882 */ /* 0x000fe20000000000 */
[----:B------:R-:W-:Y:S01]  /*35d0*/  UIADD3 UR6, UPT, UPT, UR71, 0xa010, URZ ;  /* 0x0000a01047067890 */ /* 0x000fe2000fffe0ff */
[----:B------:R0:W-:Y:S01]  /*35e0*/  UTCHMMA gdesc[UR16], gdesc[UR18], tmem[UR29], tmem[UR20], idesc[UR21], !UPT ;  /* 0x00ff1412100075ea */ /* 0x0001e2000f80001d */
[----:B------:R-:W-:Y:S01]  /*35f0*/  UMOV UR22, 0x0 ;  /* 0x0000000000167882 */ /* 0x000fe20000000000 */
[----:B------:R-:W-:Y:S01]  /*3600*/  UMOV UR23, 0x4088490 ;  /* 0x0408849000177882 */ /* 0x000fe20000000000 */
[----:B------:R-:W-:Y:S01]  /*3610*/  UMOV UR58, 0x0 ;  /* 0x00000000003a7882 */ /* 0x000fe20000000000 */
[----:B------:R-:W-:Y:S01]  /*3620*/  UMOV UR59, 0x4088490 ;  /* 0x04088490003b7882 */ /* 0x000fe20000000000 */
        /* <DEDUP_REMOVED lines=11> */
[----:B------:R-:W-:Y:S01]  /*36e0*/  UMOV UR7, URZ ;  /* 0x000000ff00077c82 */ /* 0x000fe20008000000 */
[----:B------:R0:W-:Y:S01]  /*36f0*/  UTCHMMA gdesc[UR38], gdesc[UR50], tmem[UR29], tmem[UR62], idesc[UR63], UPT ;  /* 0x00ff3e32260075ea */ /* 0x0001e2000b80001d */
[----:B------:R-:W-:Y:S01]  /*3700*/  UMOV UR68, 0x0 ;  /* 0x0000000000447882 */ /* 0x000fe20000000000 */
[----:B------:R-:W-:Y:S01]  /*3710*/  UMOV UR69, 0x4088490 ;  /* 0x0408849000457882 */ /* 0x000fe20000000000 */
[----:B------:R0:W-:Y:S01]  /*3720*/  UTCHMMA gdesc[UR40], gdesc[UR52], tmem[UR29], tmem[UR64], idesc[UR65], UPT ;  /* 0x00ff4034280075ea */ /* 0x0001e2000b80001d */
[----:B------:R-:W-:Y:S01]  /*3730*/  UMOV UR6, UR6 ;  /* 0x0000000600067c82 */ /* 0x000fe20008000000 */
[----:B------:R0:W-:Y:S01]  /*3740*/  UTCHMMA gdesc[UR42], gdesc[UR54], tmem[UR29], tmem[UR66], idesc[UR67], UPT ;  /* 0x00ff42362a0075ea */ /* 0x0001e2000b80001d */
[----:B------:R0:W-:Y:S01]  /*3750*/  UTCHMMA gdesc[UR44], gdesc[UR56], tmem[UR29], tmem[UR68], idesc[UR69], UPT ;  /* 0x00ff44382c0075ea */ /* 0x0001e2000b80001d */
[----:B------:R0:W-:Y:S01]  /*3760*/  UTCBAR [UR6], URZ ;  /* 0x000000ff060073e9 */ /* 0x0001e200080000ff */
[----:B------:R-:W-:Y:S01]  /*3770*/  NOP ;  /* 0x0000000000007918 */ /* 0x000fe20000000000 */
.L_x_13:
[----:B------:R-:W1:Y:S02]  /*3780*/  SYNCS.PHASECHK.TRANS64.TRYWAIT P3, [UR71+0xa010], RZ ;  /* 0x00a010ffff0075a7 */ /* 0x000e640008061147 */
[----:B-1----:R-:W-:Y:S05]  /*3790*/  @!P3 BRA `(.L_x_14) ;  /* 0x000000240098b947 */ /* 0x002fea0003800000 */
.L_x_23:
[----:B------:R-:W-:Y:S01]  /*37a0*/  BAR.SYNC.DEFER_BLOCKING 0x0 ;  /* 0x0000000000007b1d */ /* 0x000fe20000010000 */
[----:B------:R-:W-:-:S05]  /*37b0*/  SHF.L.U32 R12, R12, 0x1f, RZ ;  /* 0x0000001f0c0c7819 */ /* 0x000fca00000006ff */
[----:B------:R-:W-:Y:S01]  /*37c0*/  LDTM.16dp32bit_t0_t15.x8 R4, tmem[UR28] ;  /* 0x0000001c000479ee */ /* 0x000fe20008980000 */
[----:B------:R-:W1:Y:S01]  /*37d0*/  LDTM.16dp32bit_t16_t31.x8 R4, tmem[UR28+0x8] ;  /* 0x0000081c000479ee */ /* 0x000e6200089a0000 */
[----:B------:R-:W2:Y:S01]  /*37e0*/  @!P2 SYNCS.CCTL.IV [UR71+0xa010] ;  /* 0x00a01000ff00a9b1 */ /* 0x000ea20008000047 */
[----:B------:R-:W-:Y:S01]  /*37f0*/  NOP ;  /* 0x0000000000007918 */ /* 0x000fe20000000000 */
[----:B-1----:R-:W-:Y:S01]  /*3800*/  FMUL R14, R4, UR73 ;  /* 0x00000049040e7c20 */ /* 0x002fe20008400000 */
[----:B------:R-:W-:Y:S01]  /*3810*/  FMUL R15, R5, UR73 ;  /* 0x00000049050f7c20 */ /* 0x000fe20008400000 */
[----:B------:R-:W-:Y:S01]  /*3820*/  FMUL R16, R6, UR73 ;  /* 0x0000004906107c20 */ /* 0x000fe20008400000 */
[----:B------:R-:W-:Y:S01]  /*3830*/  FMUL R17, R7, UR73 ;  /* 0x0000004907117c20 */ /* 0x000fe20008400000 */
[----:B------:R-:W-:-:S03]  /*3840*/  FMUL R18, R8, UR73 ;  /* 0x0000004908127c20 */ /* 0x000fc60008400000 */
[----:B------:R-:W-:Y:S01]  /*3850*/  FMNMX3 R16, R14, R15, R16, !PT ;  /* 0x0000000f0e107276 */ /* 0x000fe20007800010 */
[----:B------:R-:W-:Y:S01]  /*3860*/  FMUL R14, R9, UR73 ;  /* 0x00000049090e7c20 */ /* 0x000fe20008400000 */
[----:B------:R-:W-:Y:S02]  /*3870*/  FMUL R15, R10, UR73 ;  /* 0x000000490a0f7c20 */ /* 0x000fe40008400000 */
[----:B------:R-:W-:Y:S01]  /*3880*/  FMNMX3 R17, R16, R17, R18, !PT ;  /* 0x0000001110117276 */ /* 0x000fe20007800012 */
[----:B------:R-:W-:Y:S01]  /*3890*/  FMUL R16, R11, UR73 ;  /* 0x000000490b107c20 */ /* 0x000fe20008400000 */
[----:B------:R-:W-:Y:S02]  /*38a0*/  IMAD.WIDE R18, R77, 0x2, R74 ;  /* 0x000000024d127825 */ /* 0x000fe400078e024a */
[----:B------:R-:W-:-:S04]  /*38b0*/  FMNMX3 R15, R17, R14, R15, !PT ;  /* 0x0000000e110f7276 */ /* 0x000fc8000780000f */
[----:B------:R-:W-:-:S05]  /*38c0*/  FMNMX R15, R16, R15, !PT ;  /* 0x0000000f100f7209 */ /* 0x000fca0007800000 */
[----:B------:R-:W1:Y:S02]  /*38d0*/  SHFL.BFLY PT, R14, R15, 0x10, 0x1f ;  /* 0x0e001f000f0e7f89 */ /* 0x000e6400000e0000 */
[----:B-1----:R-:W-:-:S05]  /*38e0*/  FMNMX R17, R15, R14, !PT ;  /* 0x0000000e0f117209 */ /* 0x002fca0007800000 */
[----:B--2---:R-:W-:Y:S01]  /*38f0*/  @!P5 STS [R38+0x6000], R17 ;  /* 0x006000112600d388 */ /* 0x004fe20000000800 */
[----:B------:R-:W-:Y:S06]  /*3900*/  BAR.SYNC.DEFER_BLOCKING 0x0 ;  /* 0x0000000000007b1d */ /* 0x000fec0000010000 */
[----:B------:R-:W1:Y:S04]  /*3910*/  @!P6 LDS R79, [R37+0x6000] ;  /* 0x00600000254fe984 */ /* 0x000e680000000800 */
[----:B-1----:R-:W1:Y:S02]  /*3920*/  SHFL.BFLY PT, R14, R79, 0x1, 0x1f ;  /* 0x0c201f004f0e7f89 */ /* 0x002e6400000e0000 */
[----:B-1----:R-:W-:-:S05]  /*3930*/  FMNMX R14, R79, R14, !PT ;  /* 0x0000000e4f0e7209 */ /* 0x002fca0007800000 */
[----:B------:R-:W-:Y:S01]  /*3940*/  @P0 STS [R37+0x6000], R14 ;  /* 0x0060000e25000388 */ /* 0x000fe20000000800 */
[----:B------:R-:W-:Y:S06]  /*3950*/  BAR.SYNC.DEFER_BLOCKING 0x0 ;  /* 0x0000000000007b1d */ /* 0x000fec0000010000 */
[----:B------:R-:W1:Y:S02]  /*3960*/  LDS R52, [R36+0x6000] ;  /* 0x0060000024347984 */ /* 0x000e640000000800 */
[----:B-1----:R-:W-:-:S05]  /*3970*/  FMNMX R52, R52, R13, !PT ;  /* 0x0000000d34347209 */ /* 0x002fca0007800000 */
[--C-:B------:R-:W-:Y:S01]  /*3980*/  FFMA R4, R4, UR73, -R52.reuse ;  /* 0x0000004904047c23 */ /* 0x100fe20008000834 */
[--C-:B------:R-:W-:Y:S01]  /*3990*/  FFMA R5, R5, UR73, -R52.reuse ;  /* 0x0000004905057c23 */ /* 0x100fe20008000834 */
[--C-:B------:R-:W-:Y:S01]  /*39a0*/  FFMA R6, R6, UR73, -R52.reuse ;  /* 0x0000004906067c23 */ /* 0x100fe20008000834 */
[--C-:B------:R-:W-:Y:S01]  /*39b0*/  FFMA R7, R7, UR73, -R52.reuse ;  /* 0x0000004907077c23 */ /* 0x100fe20008000834 */
[----:B------:R-:W-:Y:S01]  /*39c0*/  FMUL R4, R4, 1.4426950216293334961 ;  /* 0x3fb8aa3b04047820 */ /* 0x000fe20000400000 */
[----:B------:R-:W-:Y:S01]  /*39d0*/  FMUL R15, R5, 1.4426950216293334961 ;  /* 0x3fb8aa3b050f7820 */ /* 0x000fe20000400000 */
[----:B------:R-:W-:Y:S01]  /*39e0*/  FMUL R5, R6, 1.4426950216293334961 ;  /* 0x3fb8aa3b06057820 */ /* 0x000fe20000400000 */
[--C-:B------:R-:W-:Y:S01]  /*39f0*/  FFMA R6, R8, UR73, -R52.reuse ;  /* 0x0000004908067c23 */ /* 0x100fe20008000834 */
[----:B------:R-:W-:Y:S01]  /*3a00*/  FMUL R7, R7, 1.4426950216293334961 ;  /* 0x3fb8aa3b07077820 */ /* 0x000fe20000400000 */
[--C-:B------:R-:W-:Y:S01]  /*3a10*/  FFMA R9, R9, UR73, -R52.reuse ;  /* 0x0000004909097c23 */ /* 0x100fe20008000834 */
[----:B------:R-:W-:Y:S01]  /*3a20*/  MUFU.EX2 R4, R4 ;  /* 0x0000000400047308 */ /* 0x000fe20000000800 */
[----:B------:R-:W-:Y:S01]  /*3a30*/  FMUL R6, R6, 1.4426950216293334961 ;  /* 0x3fb8aa3b06067820 */ /* 0x000fe20000400000 */
[--C-:B------:R-:W-:Y:S01]  /*3a40*/  FFMA R10, R10, UR73, -R52.reuse ;  /* 0x000000490a0a7c23 */ /* 0x100fe20008000834 */
[----:B------:R-:W-:Y:S01]  /*3a50*/  FMUL R9, R9, 1.4426950216293334961 ;  /* 0x3fb8aa3b09097820 */ /* 0x000fe20000400000 */
[----:B------:R-:W-:-:S02]  /*3a60*/  FFMA R11, R11, UR73, -R52 ;  /* 0x000000490b0b7c23 */ /* 0x000fc40008000834 */
[----:B------:R-:W-:Y:S02]  /*3a70*/  FMUL R10, R10, 1.4426950216293334961 ;  /* 0x3fb8aa3b0a0a7820 */ /* 0x000fe40000400000 */
[----:B------:R-:W1:Y:S08]  /*3a80*/  MUFU.EX2 R15, R15 ;  /* 0x0000000f000f7308 */ /* 0x000e700000000800 */
[----:B------:R-:W2:Y:S08]  /*3a90*/  MUFU.EX2 R5, R5 ;  /* 0x0000000500057308 */ /* 0x000eb00000000800 */
[----:B------:R3:W4:Y:S01]  /*3aa0*/  MUFU.EX2 R8, R7 ;  /* 0x0000000700087308 */ /* 0x0007220000000800 */
[----:B-1----:R-:W-:-:S07]  /*3ab0*/  FADD R16, R4, R15 ;  /* 0x0000000f04107221 */ /* 0x002fce0000000000 */
[----:B------:R-:W1:Y:S01]  /*3ac0*/  MUFU.EX2 R6, R6 ;  /* 0x0000000600067308 */ /* 0x000e620000000800 */
[----:B---3--:R-:W-:Y:S01]  /*3ad0*/  FMUL R7, R11, 1.4426950216293334961 ;  /* 0x3fb8aa3b0b077820 */ /* 0x008fe20000400000 */
[----:B--2---:R-:W-:-:S06]  /*3ae0*/  FADD R11, R5, R16 ;  /* 0x00000010050b7221 */ /* 0x004fcc0000000000 */
[----:B------:R-:W2:Y:S01]  /*3af0*/  MUFU.EX2 R9, R9 ;  /* 0x0000000900097308 */ /* 0x000ea20000000800 */
[----:B----4-:R-:W-:-:S07]  /*3b00*/  FADD R11, R8, R11 ;  /* 0x0000000b080b7221 */ /* 0x010fce0000000000 */
[----:B------:R-:W3:Y:S01]  /*3b10*/  MUFU.EX2 R14, R10 ;  /* 0x0000000a000e7308 */ /* 0x000ee20000000800 */
[----:B-1----:R-:W-:-:S07]  /*3b20*/  FADD R16, R6, R11 ;  /* 0x0000000b06107221 */ /* 0x002fce0000000000 */
[----:B------:R-:W1:Y:S01]  /*3b30*/  MUFU.EX2 R7, R7 ;  /* 0x0000000700077308 */ /* 0x000e620000000800 */
[----:B--2---:R-:W-:-:S04]  /*3b40*/  FADD R11, R9, R16 ;  /* 0x00000010090b7221 */ /* 0x004fc80000000000 */
[----:B---3--:R-:W-:-:S04]  /*3b50*/  FADD R16, R14, R11 ;  /* 0x0000000b0e107221 */ /* 0x008fc80000000000 */
[----:B-1----:R-:W-:-:S05]  /*3b60*/  FADD R16, R7, R16 ;  /* 0x0000001007107221 */ /* 0x002fca0000000000 */
[----:B------:R-:W1:Y:S02]  /*3b70*/  SHFL.BFLY PT, R11, R16, 0x10, 0x1f ;  /* 0x0e001f00100b7f89 */ /* 0x000e6400000e0000 */
[----:B-1----:R-:W-:Y:S01]  /*3b80*/  FADD R17, R16, R11 ;  /* 0x0000000b10117221 */ /* 0x002fe20000000000 */
[----:B------:R-:W-:Y:S06]  /*3b90*/  BAR.SYNC.DEFER_BLOCKING 0x0 ;  /* 0x0000000000007b1d */ /* 0x000fec0000010000 */
[----:B------:R-:W-:Y:S02]  /*3ba0*/  @!P5 STS [R38+0x6000], R17 ;  /* 0x006000112600d388 */ /* 0x000fe40000000800 */
[----:B------:R-:W-:Y:S06]  /*3bb0*/  BAR.SYNC.DEFER_BLOCKING 0x0 ;  /* 0x0000000000007b1d */ /* 0x000fec0000010000 */
[----:B------:R-:W1:Y:S04]  /*3bc0*/  @!P6 LDS R80, [R37+0x6000] ;  /* 0x006000002550e984 */ /* 0x000e680000000800 */
[----:B-1----:R-:W1:Y:S02]  /*3bd0*/  SHFL.BFLY PT, R11, R80, 0x1, 0x1f ;  /* 0x0c201f00500b7f89 */ /* 0x002e6400000e0000 */
[----:B-1----:R-:W-:Y:S01]  /*3be0*/  FADD R20, R80, R11 ;  /* 0x0000000b50147221 */ /* 0x002fe20000000000 */
[----:B------:R-:W-:-:S04]  /*3bf0*/  IMAD.WIDE R10, R77, 0x2, R82 ;  /* 0x000000024d0a7825 */ /* 0x000fc800078e0252 */
[----:B------:R1:W-:Y:S01]  /*3c00*/  @P0 STS [R37+0x6000], R20 ;  /* 0x0060001425000388 */ /* 0x0003e20000000800 */
[----:B------:R-:W-:Y:S06]  /*3c10*/  BAR.SYNC.DEFER_BLOCKING 0x0 ;  /* 0x0000000000007b1d */ /* 0x000fec0000010000 */
[----:B------:R1:W2:Y:S01]  /*3c20*/  LDS R81, [R36+0x6000] ;  /* 0x0060000024517984 */ /* 0x0002a20000000800 */
[----:B------:R-:W3:Y:S02]  /*3c30*/  SYNCS.PHASECHK.TRANS64.TRYWAIT P3, [UR30], R12 ;  /* 0x0000000cff0075a7 */ /* 0x000ee4000806111e */
[----:B-123--:R-:W-:Y:S05]  /*3c40*/  @!P3 BRA `(.L_x_15) ;  /* 0x000000200078b947 */ /* 0x00efea0003800000 */
.L_x_24:
[C---:B------:R-:W-:Y:S01]  /*3c50*/  IMAD.WIDE R32, R77.reuse, 0x2, R72 ;  /* 0x000000024d207825 */ /* 0x040fe200078e0248 */
[----:B------:R1:W2:Y:S03]  /*3c60*/  LDG.E.U16 R12, desc[UR32][R18.64] ;  /* 0x00000020120c7981 */ /* 0x0002a6000c1e1500 */
[C---:B------:R-:W-:Y:S01]  /*3c70*/  IMAD.WIDE R26, R77.reuse, 0x2, R70 ;  /* 0x000000024d1a7825 */ /* 0x040fe200078e0246 */
[----:B------:R3:W4:Y:S03]  /*3c80*/  LDG.E.U16 R34, desc[UR32][R32.64] ;  /* 0x0000002020227981 */ /* 0x000726000c1e1500 */
[C---:B------:R-:W-:Y:S01]  /*3c90*/  IMAD.WIDE R28, R77.reuse, 0x2, R68 ;  /* 0x000000024d1c7825 */ /* 0x040fe200078e0244 */
[----:B------:R5:W4:Y:S03]  /*3ca0*/  LDG.E.U16 R92, desc[UR32][R26.64] ;  /* 0x000000201a5c7981 */ /* 0x000b26000c1e1500 */
[C---:B------:R-:W-:Y:S01]  /*3cb0*/  IMAD.WIDE R30, R77.reuse, 0x2, R66 ;  /* 0x000000024d1e7825 */ /* 0x040fe200078e0242 */
[----:B------:R-:W4:Y:S03]  /*3cc0*/  LDG.E.U16 R118, desc[UR32][R28.64] ;  /* 0x000000201c767981 */ /* 0x000f26000c1e1500 */
[C---:B------:R-:W-:Y:S01]  /*3cd0*/  IMAD.WIDE R24, R77.reuse, 0x2, R64 ;  /* 0x000000024d187825 */ /* 0x040fe200078e0240 */
[----:B------:R-:W4:Y:S03]  /*3ce0*/  LDG.E.U16 R120, desc[UR32][R30.64] ;  /* 0x000000201e787981 */ /* 0x000f26000c1e1500 */
[C---:B------:R-:W-:Y:S01]  /*3cf0*/  IMAD.WIDE R16, R77.reuse, 0x2, R62 ;  /* 0x000000024d107825 */ /* 0x040fe200078e023e */
[----:B------:R0:W4:Y:S03]  /*3d00*/  LDG.E.U16 R122, desc[UR32][R24.64] ;  /* 0x00000020187a7981 */ /* 0x000126000c1e1500 */
[C---:B------:R-:W-:Y:S01]  /*3d10*/  IMAD.WIDE R22, R77.reuse, 0x2, R60 ;  /* 0x000000024d167825 */ /* 0x040fe200078e023c */
[----:B------:R-:W4:Y:S03]  /*3d20*/  LDG.E.U16 R10, desc[UR32][R10.64] ;  /* 0x000000200a0a7981 */ /* 0x000f26000c1e1500 */
[C---:B------:R-:W-:Y:S01]  /*3d30*/  IMAD.WIDE R20, R77.reuse, 0x2, R58 ;  /* 0x000000024d147825 */ /* 0x040fe200078e023a */
[----:B------:R-:W4:Y:S03]  /*3d40*/  LDG.E.U16 R16, desc[UR32][R16.64] ;  /* 0x0000002010107981 */ /* 0x000f26000c1e1500 */
[C---:B-1----:R-:W-:Y:S01]  /*3d50*/  IMAD.WIDE R18, R77.reuse, 0x2, R56 ;  /* 0x000000024d127825 */ /* 0x042fe200078e0238 */
[----:B------:R-:W4:Y:S03]  /*3d60*/  LDG.E.U16 R22, desc[UR32][R22.64] ;  /* 0x0000002016167981 */ /* 0x000f26000c1e1500 */
[C---:B---3--:R-:W-:Y:S01]  /*3d70*/  IMAD.WIDE R32, R77.reuse, 0x2, R54 ;  /* 0x000000024d207825 */ /* 0x048fe200078e0236 */
[----:B------:R-:W3:Y:S03]  /*3d80*/  LDG.E.U16 R20, desc[UR32][R20.64] ;  /* 0x0000002014147981 */ /* 0x000ee6000c1e1500 */
[C---:B-----5:R-:W-:Y:S01]  /*3d90*/  IMAD.WIDE R26, R77.reuse, 0x2, R50 ;  /* 0x000000024d1a7825 */ /* 0x060fe200078e0232 */
[----:B------:R-:W5:Y:S03]  /*3da0*/  LDG.E.U16 R124, desc[UR32][R18.64] ;  /* 0x00000020127c7981 */ /* 0x000f66000c1e1500 */
[C---:B0-----:R-:W-:Y:S01]  /*3db0*/  IMAD.WIDE R24, R77.reuse, 0x2, R48 ;  /* 0x000000024d187825 */ /* 0x041fe200078e0230 */
[----:B------:R-:W5:Y:S03]  /*3dc0*/  LDG.E.U16 R93, desc[UR32][R32.64] ;  /* 0x00000020205d7981 */ /* 0x000f66000c1e1500 */
[C---:B------:R-:W-:Y:S01]  /*3dd0*/  IMAD.WIDE R28, R77.reuse, 0x2, R46 ;  /* 0x000000024d1c7825 */ /* 0x040fe200078e022e */
[----:B------:R-:W5:Y:S03]  /*3de0*/  LDG.E.U16 R119, desc[UR32][R26.64] ;  /* 0x000000201a777981 */ /* 0x000f66000c1e1500 */
[----:B------:R-:W-:Y:S01]  /*3df0*/  IMAD.WIDE R30, R77, 0x2, R44 ;  /* 0x000000024d1e7825 */ /* 0x000fe200078e022c */
[----:B------:R-:W5:Y:S04]  /*3e00*/  LDG.E.U16 R121, desc[UR32][R24.64] ;  /* 0x0000002018797981 */ /* 0x000f68000c1e1500 */
[----:B------:R-:W5:Y:S04]  /*3e10*/  LDG.E.U16 R123, desc[UR32][R28.64] ;  /* 0x000000201c7b7981 */ /* 0x000f68000c1e1500 */
[----:B------:R-:W5:Y:S01]  /*3e20*/  LDG.E.U16 R125, desc[UR32][R30.64] ;  /* 0x000000201e7d7981 */ /* 0x000f62000c1e1500 */
[----:B------:R-:W-:-:S02]  /*3e30*/  F2FP.BF16.F32.PACK_AB R4, R15, R4 ;  /* 0x000000040f04723e */ /* 0x000fc400000010ff */
[----:B------:R-:W-:Y:S02]  /*3e40*/  F2FP.BF16.F32.PACK_AB R5, R8, R5 ;  /* 0x000000050805723e */ /* 0x000fe400000010ff */
[----:B------:R-:W-:Y:S02]  /*3e50*/  F2FP.BF16.F32.PACK_AB R6, R9, R6 ;  /* 0x000000060906723e */ /* 0x000fe400000010ff */
[----:B------:R-:W-:-:S04]  /*3e60*/  F2FP.BF16.F32.PACK_AB R7, R7, R14 ;  /* 0x0000000e0707723e */ /* 0x000fc800000010ff */
[----:B------:R-:W-:Y:S01]  /*3e70*/  STTM.16dp32bit_t0_t15.x4 tmem[UR25], R4 ;  /* 0x00000004000079ed */ /* 0x000fe20008900019 */
[----:B------:R0:W-:Y:S02]  /*3e80*/  STTM.16dp32bit_t16_t31.x4 tmem[UR25+0x4], R4 ;  /* 0x00000404000079ed */ /* 0x0001e40008920019 */
[----:B0-----:R-:W-:Y:S01]  /*3e90*/  FADD R4, -R52, R13 ;  /* 0x0000000d34047221 */ /* 0x001fe20000000100 */
[----:B------:R-:W-:Y:S01]  /*3ea0*/  ULEA UR30, UR9, UR71, 0x3 ;  /* 0x00000047091e7291 */ /* 0x000fe2000f8e18ff */
[----:B------:R-:W-:-:S03]  /*3eb0*/  UMOV UR17, UR74 ;  /* 0x0000004a00117c82 */ /* 0x000fc60008000000 */
[----:B------:R-:W-:Y:S01]  /*3ec0*/  UIADD3 UR30, UPT, UPT, UR30, 0xa000, URZ ;  /* 0x0000a0001e1e7890 */ /* 0x000fe2000fffe0ff */
[----:B--2---:R-:W-:Y:S04]  /*3ed0*/  STS.U16 [R43+UR71+0x8200], R12 ;  /* 0x0082000c2b007988 */ /* 0x004fe80008000447 */
[----:B----4-:R-:W-:Y:S04]  /*3ee0*/  STS.U16 [R43+UR71+0x8400], R34 ;  /* 0x008400222b007988 */ /* 0x010fe80008000447 */
[----:B------:R0:W-:Y:S04]  /*3ef0*/  STS.U16 [R43+UR71+0x8600], R92 ;  /* 0x0086005c2b007988 */ /* 0x0001e80008000447 */
[----:B------:R-:W-:Y:S04]  /*3f00*/  STS.U16 [R43+UR71+0x8800], R118 ;  /* 0x008800762b007988 */ /* 0x000fe80008000447 */
[----:B------:R-:W-:Y:S01]  /*3f10*/  STS.U16 [R43+UR71+0x8a00], R120 ;  /* 0x008a00782b007988 */ /* 0x000fe20008000447 */
[----:B0-----:R-:W-:-:S03]  /*3f20*/  FMUL R92, R4, 1.4426950216293334961 ;  /* 0x3fb8aa3b045c7820 */ /* 0x001fc60000400000 */
[----:B------:R-:W-:Y:S04]  /*3f30*/  STS.U16 [R43+UR71+0x8c00], R122 ;  /* 0x008c007a2b007988 */ /* 0x000fe80008000447 */
[----:B------:R-:W-:Y:S04]  /*3f40*/  STS.U16 [R43+UR71+0x8000], R10 ;  /* 0x0080000a2b007988 */ /* 0x000fe80008000447 */
[----:B------:R-:W-:Y:S04]  /*3f50*/  STS.U16 [R43+UR71+0x8e00], R16 ;  /* 0x008e00102b007988 */ /* 0x000fe80008000447 */
[----:B------:R-:W-:Y:S04]  /*3f60*/  STS.U16 [R43+UR71+0x9000], R22 ;  /* 0x009000162b007988 */ /* 0x000fe80008000447 */
[----:B---3--:R0:W-:Y:S04]  /*3f70*/  STS.U16 [R43+UR71+0x9200], R20 ;  /* 0x009200142b007988 */ /* 0x0081e80008000447 */
[----:B-----5:R1:W-:Y:S04]  /*3f80*/  STS.U16 [R43+UR71+0x9400], R124 ;  /* 0x0094007c2b007988 */ /* 0x0203e80008000447 */
[----:B------:R1:W-:Y:S04]  /*3f90*/  STS.U16 [R43+UR71+0x9600], R93 ;  /* 0x0096005d2b007988 */ /* 0x0003e80008000447 */
[----:B------:R1:W-:Y:S04]  /*3fa0*/  STS.U16 [R43+UR71+0x9800], R119 ;  /* 0x009800772b007988 */ /* 0x0003e80008000447 */
[----:B------:R1:W-:Y:S04]  /*3fb0*/  STS.U16 [R43+UR71+0x9a00], R121 ;  /* 0x009a00792b007988 */ /* 0x0003e80008000447 */
[----:B------:R1:W-:Y:S04]  /*3fc0*/  STS.U16 [R43+UR71+0x9c00], R123 ;  /* 0x009c007b2b007988 */ /* 0x0003e80008000447 */
[----:B------:R1:W-:Y:S01]  /*3fd0*/  STS.U16 [R43+UR71+0x9e00], R125 ;  /* 0x009e007d2b007988 */ /* 0x0003e20008000447 */
[----:B------:R-:W2:Y:S02]  /*3fe0*/  FENCE.VIEW.ASYNC.T ;  /* 0x00000000000073c6 */ /* 0x000ea40000000200 */
[----:B--2---:R-:W-:Y:S06]  /*3ff0*/  BAR.SYNC.DEFER_BLOCKING 0x0 ;  /* 0x0000000000007b1d */ /* 0x004fec0000010000 */
[----:B0-----:R-:W-:Y:S01]  /*4000*/  LDTM.16dp32bit_t0_t15.x32 R4, tmem[UR31] ;  /* 0x0000001f000479ee */ /* 0x001fe20008a80000 */
[----:B------:R-:W0:Y:S01]  /*4010*/  LDTM.16dp32bit_t16_t31.x32 R4, tmem[UR31+0x20] ;  /* 0x0000201f000479ee */ /* 0x000e220008aa0000 */
[----:B------:R-:W0:Y:S01]  /*4020*/  MUFU.EX2 R92, R92 ;  /* 0x0000005c005c7308 */ /* 0x000e220000000800 */
[----:B------:R-:W-:Y:S01]  /*4030*/  NOP ;  /* 0x0000000000007918 */ /* 0x000fe20000000000 */
[C---:B0-----:R-:W-:Y:S01]  /*4040*/  FMUL R4, R92.reuse, R4 ;  /* 0x000000045c047220 */ /* 0x041fe20000400000 */
        /* <DEDUP_REMOVED lines=32> */
[----:B------:R1:W-:Y:S01]  /*4250*/  STTM.16dp32bit_t16_t31.x32 tmem[UR31+0x20], R4 ;  /* 0x00002004000079ed */ /* 0x0003e20008aa001f */
[----:B------:R-:W0:Y:S02]  /*4260*/  FENCE.VIEW.ASYNC.T ;  /* 0x00000000000073c6 */ /* 0x000e240000000200 */
[----:B0-----:R-:W-:Y:S06]  /*4270*/  BAR.SYNC.DEFER_BLOCKING 0x0 ;  /* 0x0000000000007b1d */ /* 0x001fec0000010000 */
[----:B------:R0:W-:Y:S06]  /*4280*/  MEMBAR.ALL.CTA ;  /* 0x0000000000007992 */ /* 0x0001ec0000008000 */
[----:B0-----:R-:W0:Y:S02]  /*4290*/  FENCE.VIEW.ASYNC.S ;  /* 0x00000000000073c6 */ /* 0x001e240000000000 */
[----:B0-----:R-:W-:Y:S06]  /*42a0*/  BAR.SYNC.DEFER_BLOCKING 0x0 ;  /* 0x0000000000007b1d */ /* 0x001fec0000010000 */
[----:B------:R-:W-:Y:S05]  /*42b0*/  BRA.U UP2, `(.L_x_16) ;  /* 0x0000000102387547 */ /* 0x000fea000b800000 */
[----:B------:R-:W-:Y:S01]  /*42c0*/  UIADD3 UR19, UPT, UPT, UR70, 0x88, URZ ;  /* 0x0000008846137890 */ /* 0x000fe2000fffe0ff */
[----:B------:R-:W-:Y:S01]  /*42d0*/  UMOV UR20, UR4 ;  /* 0x0000000400147c82 */ /* 0x000fe20008000000 */
[----:B------:R-:W-:Y:S01]  /*42e0*/  UMOV UR21, 0x80004020 ;  /* 0x8000402000157882 */ /* 0x000fe20000000000 */
[----:B------:R-:W-:Y:S01]  /*42f0*/  UMOV UR22, 0x0 ;  /* 0x0000000000167882 */ /* 0x000fe20000000000 */
[----:B------:R-:W-:Y:S01]  /*4300*/  UMOV UR23, 0x4200490 ;  /* 0x0420049000177882 */ /* 0x000fe20000000000 */
[----:B------:R-:W-:Y:S01]  /*4310*/  UMOV UR6, UR30 ;  /* 0x0000001e00067c82 */ /* 0x000fe20008000000 */
[----:B------:R-:W-:Y:S01]  /*4320*/  UMOV UR7, URZ ;  /* 0x000000ff00077c82 */ /* 0x000fe20008000000 */
[----:B------:R-:W-:Y:S01]  /*4330*/  UMOV UR58, 0x0 ;  /* 0x00000000003a7882 */ /* 0x000fe20000000000 */
[----:B------:R-:W-:Y:S01]  /*4340*/  UMOV UR59, 0x4200490 ;  /* 0x04200490003b7882 */ /* 0x000fe20000000000 */
[----:B------:R0:W-:Y:S01]  /*4350*/  UTCHMMA tmem[UR27], gdesc[UR20], tmem[UR70], tmem[UR22], idesc[UR23], UPT ;  /* 0x00ff16141b0079ea */ /* 0x0001e2000b800046 */
[----:B------:R-:W-:Y:S01]  /*4360*/  UMOV UR6, UR6 ;  /* 0x0000000600067c82 */ /* 0x000fe20008000000 */
[----:B------:R0:W-:Y:S01]  /*4370*/  UTCHMMA tmem[UR19], gdesc[UR14], tmem[UR70], tmem[UR58], idesc[UR59], UPT ;  /* 0x00ff3a0e130079ea */ /* 0x0001e2000b800046 */
[----:B------:R0:W-:Y:S01]  /*4380*/  UTCBAR [UR6], URZ ;  /* 0x000000ff060073e9 */ /* 0x0001e200080000ff */
[----:B------:R-:W-:-:S02]  /*4390*/  NOP ;  /* 0x0000000000007918 */ /* 0x000fc40000000000 */
.L_x_16:
[----:B------:R-:W-:Y:S01]  /*43a0*/  UIADD3 UR9, UPT, UPT, UR9, 0x1, URZ ;  /* 0x0000000109097890 */ /* 0x000fe2000fffe0ff */
[----:B------:R-:W-:Y:S01]  /*43b0*/  FFMA R76, R92, R76, R81 ;  /* 0x0000004c5c4c7223 */ /* 0x000fe20000000051 */
[----:B------:R-:W-:Y:S01]  /*43c0*/  UIADD3 UR8, UPT, UPT, UR8, 0x20, URZ ;  /* 0x0000002008087890 */ /* 0x000fe2000fffe0ff */
[----:B------:R-:W-:Y:S01]  /*43d0*/  VIADD R77, R77, UR24 ;  /* 0x000000184d4d7c36 */ /* 0x000fe20008000000 */
[----:B------:R-:W-:Y:S01]  /*43e0*/  UISETP.GT.AND UP1, UPT, UR9, 0x1, UPT ;  /* 0x000000010900788c */ /* 0x000fe2000bf24270 */
[----:B------:R-:W-:Y:S02]  /*43f0*/  IMAD.IADD R78, R53, 0x1, R78 ;  /* 0x00000001354e7824 */ /* 0x000fe400078e024e */
[----:B-1----:R-:W-:Y:S01]  /*4400*/  IMAD.U32 R12, RZ, RZ, UR17 ;  /* 0x00000011ff0c7e24 */ /* 0x002fe2000f8e00ff */
[----:B------:R-:W-:Y:S01]  /*4410*/  USEL UR74, URZ, 0x1, !UP1 ;  /* 0x00000001ff4a7887 */ /* 0x000fe2000c800000 */
[----:B------:R-:W-:Y:S01]  /*4420*/  IMAD.MOV.U32 R13, RZ, RZ, R52 ;  /* 0x000000ffff0d7224 */ /* 0x000fe200078e0034 */
[----:B------:R-:W-:-:S02]  /*4430*/  USEL UR9, UR9, URZ, !UP1 ;  /* 0x000000ff09097287 */ /* 0x000fc4000c800000 */
[----:B------:R-:W-:Y:S02]  /*4440*/  UISETP.GE.AND UP1, UPT, UR8, UR26, UPT ;  /* 0x0000001a0800728c */ /* 0x000fe4000bf26270 */
[----:B------:R-:W-:-:S07]  /*4450*/  ULOP3.LUT UR74, UR17, UR74, URZ, 0x3c, !UPT ;  /* 0x0000004a114a7292 */ /* 0x000fce000f8e3cff */
[----:B------:R-:W-:Y:S05]  /*4460*/  BRA.U !UP1, `(.L_x_17) ;  /* 0xffffffed095c7547 */ /* 0x000fea000b83ffff */
.L_x_12:
[----:B------:R-:W1:Y:S01]  /*4470*/  LDCU UR4, c[0x0][0x3f0] ;  /* 0x00007e00ff0477ac */ /* 0x000e620008000800 */
[----:B0--3--:R-:W-:Y:S01]  /*4480*/  SHF.L.U32 R4, R2, 0x8, RZ ;  /* 0x0000000802047819 */ /* 0x009fe200000006ff */
[C---:B------:R-:W-:Y:S01]  /*4490*/  FMUL R39, R76.reuse, 8388608 ;  /* 0x4b0000004c277820 */ /* 0x040fe20000400000 */
[----:B------:R-:W-:Y:S01]  /*44a0*/  FSETP.GEU.AND P4, PT, R76, 1.175494350822287508e-38, PT ;  /* 0x008000004c00780b */ /* 0x000fe20003f8e000 */
[----:B------:R-:W-:Y:S01]  /*44b0*/  IMAD.MOV.U32 R43, RZ, RZ, 0x3dc6b27f ;  /* 0x3dc6b27fff2b7424 */ /* 0x000fe200078e00ff */
[----:B------:R-:W-:Y:S02]  /*44c0*/  LOP3.LUT R5, R4, 0x1000, RZ, 0xc0, !PT ;  /* 0x0000100004057812 */ /* 0x000fe400078ec0ff */
[----:B------:R-:W-:Y:S02]  /*44d0*/  LOP3.LUT R4, R2, 0x80, RZ, 0xc0, !PT ;  /* 0x0000008002047812 */ /* 0x000fe400078ec0ff */
[----:B------:R-:W-:Y:S01]  /*44e0*/  FSEL R39, R39, R76, !P4 ;  /* 0x0000004c27277208 */ /* 0x000fe20006000000 */
[----:B------:R-:W-:Y:S01]  /*44f0*/  VIADD R5, R5, UR71 ;  /* 0x0000004705057c36 */ /* 0x000fe20008000000 */
[----:B------:R-:W-:-:S02]  /*4500*/  FSETP.GT.AND P3, PT, |R76|, 8.50705917302346158658e+37, PT ;  /* 0x7e8000004c00780b */ /* 0x000fc40003f64200 */
[----:B------:R-:W-:Y:S01]  /*4510*/  SHF.R.U32.HI R37, RZ, 0x2, R2 ;  /* 0x00000002ff257819 */ /* 0x000fe20000011602 */
[----:B------:R-:W-:Y:S01]  /*4520*/  IMAD R4, R4, 0x40, R5 ;  /* 0x0000004004047824 */ /* 0x000fe200078e0205 */
[----:B------:R-:W-:Y:S02]  /*4530*/  LOP3.LUT R5, R2, 0xf, RZ, 0xc0, !PT ;  /* 0x0000000f02057812 */ /* 0x000fe400078ec0ff */
[----:B------:R-:W-:Y:S01]  /*4540*/  IADD3 R36, PT, PT, R39, -0x3f3504f3, RZ ;  /* 0xc0cafb0d27247810 */ /* 0x000fe20007ffe0ff */
[----:B-1----:R-:W-:Y:S02]  /*4550*/  UISETP.GE.AND UP0, UPT, UR4, 0x1, UPT ;  /* 0x000000010400788c */ /* 0x002fe4000bf06270 */
[----:B------:R-:W-:-:S07]  /*4560*/  IMAD R44, R5, 0x10, R4 ;  /* 0x00000010052c7824 */ /* 0x000fce00078e0204 */
[----:B------:R-:W-:Y:S05]  /*4570*/  BRA.U !UP0, `(.L_x_18) ;  /* 0x0000000108107547 */ /* 0x000fea000b800000 */
[----:B------:R-:W-:-:S06]  /*4580*/  USHF.L.U32 UR17, UR17, 0x1f, URZ ;  /* 0x0000001f11117899 */ /* 0x000fcc00080006ff */
[----:B------:R-:W-:-:S04]  /*4590*/  IMAD.U32 R4, RZ, RZ, UR17 ;  /* 0x00000011ff047e24 */ /* 0x000fc8000f8e00ff */
[----:B------:R-:W0:Y:S02]  /*45a0*/  SYNCS.PHASECHK.TRANS64.TRYWAIT P0, [UR30], R4 ;  /* 0x00000004ff0075a7 */ /* 0x000e24000800111e */
[----:B0-----:R-:W-:Y:S05]  /*45b0*/  @!P0 BRA `(.L_x_19) ;  /* 0x0000001800288947 */ /* 0x001fea0003800000 */
.L_x_18:
[----:B------:R-:W-:Y:S01]  /*45c0*/  BAR.SYNC.DEFER_BLOCKING 0x0 ;  /* 0x0000000000007b1d */ /* 0x000fe20000010000 */
[----:B------:R-:W-:Y:S01]  /*45d0*/  LOP3.LUT R37, R37, 0x38, RZ, 0xc0, !PT ;  /* 0x0000003825257812 */ /* 0x000fe200078ec0ff */
[----:B------:R-:W-:Y:S01]  /*45e0*/  IMAD.SHL.U32 R38, R2, 0x10, RZ ;  /* 0x0000001002267824 */ /* 0x000fe200078e00ff */
[C---:B------:R-:W-:Y:S01]  /*45f0*/  FSETP.GEU.AND P0, PT, |R76|.reuse, 1.175494350822287508e-38, PT ;  /* 0x008000004c00780b */ /* 0x040fe20003f0e200 */
[----:B------:R-:W-:Y:S01]  /*4600*/  @P3 FMUL R76, R76, 0.25 ;  /* 0x3e8000004c4c3820 */ /* 0x000fe20000400000 */
[----:B------:R-:W-:Y:S01]  /*4610*/  LOP3.LUT R37, R37, 0x1f, R2, 0xf8, !PT ;  /* 0x0000001f25257812 */ /* 0x000fe200078ef802 */
[----:B------:R-:W0:Y:S01]  /*4620*/  LDCU.64 UR4, c[0x0][0x3e0] ;  /* 0x00007c00ff0477ac */ /* 0x000e220008000a00 */
[----:B------:R-:W-:Y:S01]  /*4630*/  LOP3.LUT R36, R36, 0xff800000, RZ, 0xc0, !PT ;  /* 0xff80000024247812 */ /* 0x000fe200078ec0ff */
[----:B------:R-:W1:Y:S01]  /*4640*/  LDC.64 R80, c[0x0][0x398] ;  /* 0x0000e600ff507b82 */ /* 0x000e620000000a00 */
[----:B------:R-:W-:Y:S01]  /*4650*/  LOP3.LUT R47, R2, 0x60, RZ, 0xc0, !PT ;  /* 0x00000060022f7812 */ /* 0x000fe200078ec0ff */
[----:B------:R-:W-:Y:S01]  /*4660*/  IMAD.SHL.U32 R41, R37, 0x8, RZ ;  /* 0x0000000825297824 */ /* 0x000fe200078e00ff */
[----:B------:R-:W-:Y:S01]  /*4670*/  LOP3.LUT R45, R38, 0x30, RZ, 0xc0, !PT ;  /* 0x00000030262d7812 */ /* 0x000fe200078ec0ff */
[----:B------:R-:W-:Y:S01]  /*4680*/  IMAD.IADD R40, R39, 0x1, -R36 ;  /* 0x0000000127287824 */ /* 0x000fe200078e0a24 */
[----:B------:R-:W-:-:S02]  /*4690*/  FSEL R38, RZ, -23, P4 ;  /* 0xc1b80000ff267808 */ /* 0x000fc40002000000 */
[----:B------:R-:W-:Y:S01]  /*46a0*/  LOP3.LUT R46, R41, 0xc0, RZ, 0xc0, !PT ;  /* 0x000000c0292e7812 */ /* 0x000fe200078ec0ff */
[----:B------:R-:W-:Y:S01]  /*46b0*/  @!P0 FMUL R76, R76, 16777216 ;  /* 0x4b8000004c4c8820 */ /* 0x000fe20000400000 */
[----:B------:R-:W-:Y:S01]  /*46c0*/  FADD R42, R40, -1 ;  /* 0xbf800000282a7421 */ /* 0x000fe20000000000 */
[----:B------:R-:W-:Y:S02]  /*46d0*/  I2FP.F32.S32 R41, R36 ;  /* 0x0000002400297245 */ /* 0x000fe40000201400 */
[----:B------:R-:W-:Y:S01]  /*46e0*/  LEA R40, R47, R44, 0x3 ;  /* 0x0000002c2f287211 */ /* 0x000fe200078e18ff */
[C---:B------:R-:W-:Y:S01]  /*46f0*/  FFMA.FTZ R43, R42.reuse, R43, -0.16845393180847167969 ;  /* 0xbe2c7f302a2b7423 */ /* 0x040fe2000001002b */
[----:B------:R-:W2:Y:S01]  /*4700*/  MUFU.RCP R44, R76 ;  /* 0x0000004c002c7308 */ /* 0x000ea20000001000 */
[----:B------:R-:W-:Y:S01]  /*4710*/  FFMA.FTZ R41, R41, 1.1920928955078125e-07, R38 ;  /* 0x3400000029297823 */ /* 0x000fe20000010026 */
[----:B------:R-:W3:Y:S02]  /*4720*/  @!P2 SYNCS.CCTL.IV [UR71+0xa000] ;  /* 0x00a00000ff00a9b1 */ /* 0x000ee40008000047 */
[----:B---3--:R-:W-:Y:S01]  /*4730*/  BAR.SYNC.DEFER_BLOCKING 0x0 ;  /* 0x0000000000007b1d */ /* 0x008fe20000010000 */
[----:B------:R-:W-:Y:S01]  /*4740*/  FFMA.FTZ R43, R42, R43, 0.1716887056827545166 ;  /* 0x3e2fcf2a2a2b7423 */ /* 0x000fe2000001002b */
[----:B------:R-:W-:Y:S01]  /*4750*/  IADD3 R36, PT, PT, R46, UR71, R45 ;  /* 0x000000472e247c10 */ /* 0x000fe2000fffe02d */
[----:B0-----:R-:W-:Y:S01]  /*4760*/  UIMAD UR4, UR72, UR4, URZ ;  /* 0x00000004480472a4 */ /* 0x001fe2000f8e02ff */
[----:B------:R-:W-:Y:S01]  /*4770*/  SHF.L.U32 R37, R37, 0x4, RZ ;  /* 0x0000000425257819 */ /* 0x000fe200000006ff */
[----:B------:R-:W-:-:S03]  /*4780*/  FFMA.FTZ R43, R42, R43, -0.17900948226451873779 ;  /* 0xbe374e432a2b7423 */ /* 0x000fc6000001002b */
[----:B------:R-:W0:Y:S01]  /*4790*/  LDC R38, c[0x0][0x3e8] ;  /* 0x0000fa00ff267b82 */ /* 0x000e220000000800 */
[----:B------:R-:W-:Y:S01]  /*47a0*/  LDTM.16dp32bit_t0_t15.x32 R4, tmem[UR31] ;  /* 0x0000001f000479ee */ /* 0x000fe20008a80000 */
[----:B------:R-:W3:Y:S01]  /*47b0*/  LDTM.16dp32bit_t16_t31.x32 R4, tmem[UR31+0x20] ;  /* 0x0000201f000479ee */ /* 0x000ee20008aa0000 */
[C---:B------:R-:W-:Y:S01]  /*47c0*/  FFMA.FTZ R43, R42.reuse, R43, 0.20512372255325317383 ;  /* 0x3e520bf42a2b7423 */ /* 0x040fe2000001002b */
[----:B------:R-:W-:Y:S01]  /*47d0*/  USHF.L.U32 UR6, UR4, 0x1, URZ ;  /* 0x0000000104067899 */ /* 0x000fe200080006ff */
[----:B------:R-:W-:Y:S02]  /*47e0*/  LOP3.LUT R37, R37, 0xf0, RZ, 0xc0, !PT ;  /* 0x000000f025257812 */ /* 0x000fe400078ec0ff */
[----:B------:R-:W-:-:S04]  /*47f0*/  FFMA.FTZ R43, R42, R43, -0.24046532809734344482 ;  /* 0xbe763c8b2a2b7423 */ /* 0x000fc8000001002b */
[----:B------:R-:W-:-:S04]  /*4800*/  FFMA.FTZ R43, R42, R43, 0.28857114911079406738 ;  /* 0x3e93bf992a2b7423 */ /* 0x000fc8000001002b */
[C---:B------:R-:W-:Y:S01]  /*4810*/  FFMA.FTZ R43, R42.reuse, R43, -0.36067417263984680176 ;  /* 0xbeb8aa492a2b7423 */ /* 0x040fe2000001002b */
[----:B------:R-:W4:Y:S03]  /*4820*/  @!P2 SYNCS.CCTL.IV [UR71+0xa008] ;  /* 0x00a00800ff00a9b1 */ /* 0x000f260008000047 */
[C---:B------:R-:W-:Y:S01]  /*4830*/  FFMA.FTZ R43, R42.reuse, R43, 0.48089820146560668945 ;  /* 0x3ef6384a2a2b7423 */ /* 0x040fe2000001002b */
[----:B------:R-:W-:Y:S01]  /*4840*/  NOP ;  /* 0x0000000000007918 */ /* 0x000fe20000000000 */
[----:B------:R-:W-:Y:S02]  /*4850*/  FSETP.NEU.AND P2, PT, R39, RZ, PT ;  /* 0x000000ff2700720b */ /* 0x000fe40003f4d000 */
[----:B------:R-:W-:Y:S01]  /*4860*/  FFMA.FTZ R43, R42, R43, -0.72134751081466674805 ;  /* 0xbf38aa3b2a2b7423 */ /* 0x000fe2000001002b */
[----:B---3--:R-:W-:Y:S01]  /*4870*/  @P3 FMUL R6, R6, 0.25 ;  /* 0x3e80000006063820 */ /* 0x008fe20000400000 */
[----:B------:R-:W-:Y:S01]  /*4880*/  @P3 FMUL R17, R17, 0.25 ;  /* 0x3e80000011113820 */ /* 0x000fe20000400000 */
[----:B------:R-:W-:Y:S01]  /*4890*/  @P3 FMUL R11, R11, 0.25 ;  /* 0x3e8000000b0b3820 */ /* 0x000fe20000400000 */
[----:B------:R-:W-:Y:S01]  /*48a0*/  @P3 FMUL R7, R7, 0.25 ;  /* 0x3e80000007073820 */ /* 0x000fe20000400000 */
[----:B------:R-:W-:Y:S01]  /*48b0*/  @!P0 FMUL R6, R6, 16777216 ;  /* 0x4b80000006068820 */ /* 0x000fe20000400000 */
[----:B------:R-:W-:Y:S01]  /*48c0*/  @!P0 FMUL R17, R17, 16777216 ;  /* 0x4b80000011118820 */ /* 0x000fe20000400000 */
[----:B------:R-:W-:Y:S01]  /*48d0*/  @P3 FMUL R16, R16, 0.25 ;  /* 0x3e80000010103820 */ /* 0x000fe20000400000 */
[----:B------:R-:W-:Y:S01]  /*48e0*/  @P3 FMUL R4, R4, 0.25 ;  /* 0x3e80000004043820 */ /* 0x000fe20000400000 */
[----:B------:R-:W-:Y:S01]  /*48f0*/  @P3 FMUL R8, R8, 0.25 ;  /* 0x3e80000008083820 */ /* 0x000fe20000400000 */
[----:B------:R-:W-:Y:S01]  /*4900*/  @P3 FMUL R19, R19, 0.25 ;  /* 0x3e80000013133820 */ /* 0x000fe20000400000 */
[----:B--2---:R-:W-:Y:S01]  /*4910*/  FMUL R45, R44, R6 ;  /* 0x000000062c2d7220 */ /* 0x004fe20000400000 */
[----:B------:R-:W-:Y:S01]  /*4920*/  @P3 FMUL R28, R28, 0.25 ;  /* 0x3e8000001c1c3820 */ /* 0x000fe20000400000 */
[----:B------:R-:W-:Y:S01]  /*4930*/  @P3 FMUL R32, R32, 0.25 ;  /* 0x3e80000020203820 */ /* 0x000fe20000400000 */
[----:B------:R-:W-:Y:S01]  /*4940*/  FMUL R6, R44, R17 ;  /* 0x000000112c067220 */ /* 0x000fe20000400000 */
[----:B------:R-:W-:Y:S01]  /*4950*/  @!P0 FMUL R11, R11, 16777216 ;  /* 0x4b8000000b0b8820 */ /* 0x000fe20000400000 */
[----:B------:R-:W-:Y:S01]  /*4960*/  SHF.R.U32.HI R17, RZ, 0x6, R2 ;  /* 0x00000006ff117819 */ /* 0x000fe20000011602 */
[----:B------:R-:W-:Y:S01]  /*4970*/  @!P0 FMUL R7, R7, 16777216 ;  /* 0x4b80000007078820 */ /* 0x000fe20000400000 */
[----:B------:R-:W-:Y:S01]  /*4980*/  @!P0 FMUL R16, R16, 16777216 ;  /* 0x4b80000010108820 */ /* 0x000fe20000400000 */
[----:B------:R-:W-:Y:S01]  /*4990*/  @!P0 FMUL R4, R4, 16777216 ;  /* 0x4b80000004048820 */ /* 0x000fe20000400000 */
[----:B------:R-:W-:Y:S01]  /*49a0*/  @!P0 FMUL R8, R8, 16777216 ;  /* 0x4b80000008088820 */ /* 0x000fe20000400000 */
[----:B------:R-:W-:Y:S01]  /*49b0*/  @!P0 FMUL R19, R19, 16777216 ;  /* 0x4b80000013138820 */ /* 0x000fe20000400000 */
[----:B------:R-:W-:Y:S01]  /*49c0*/  @!P0 FMUL R28, R28, 16777216 ;  /* 0x4b8000001c1c8820 */ /* 0x000fe20000400000 */
[----:B------:R-:W-:Y:S01]  /*49d0*/  @!P0 FMUL R32, R32, 16777216 ;  /* 0x4b80000020208820 */ /* 0x000fe20000400000 */
[----:B------:R-:W-:Y:S01]  /*49e0*/  @P3 FMUL R9, R9, 0.25 ;  /* 0x3e80000009093820 */ /* 0x000fe20000400000 */
[C---:B------:R-:W-:Y:S01]  /*49f0*/  FMUL R47, R44.reuse, R11 ;  /* 0x0000000b2c2f7220 */ /* 0x040fe20000400000 */
[----:B------:R-:W-:Y:S01]  /*4a00*/  SGXT.U32 R17, R17, 0x2 ;  /* 0x000000021111781a */ /* 0x000fe20000000000 */
[----:B------:R-:W-:Y:S01]  /*4a10*/  @P3 FMUL R5, R5, 0.25 ;  /* 0x3e80000005053820 */ /* 0x000fe20000400000 */
[----:B------:R-:W-:Y:S01]  /*4a20*/  @P3 FMUL R13, R13, 0.25 ;  /* 0x3e8000000d0d3820 */ /* 0x000fe20000400000 */
[----:B------:R-:W-:Y:S01]  /*4a30*/  @P3 FMUL R15, R15, 0.25 ;  /* 0x3e8000000f0f3820 */ /* 0x000fe20000400000 */
[C---:B------:R-:W-:Y:S01]  /*4a40*/  FMUL R46, R44.reuse, R7 ;  /* 0x000000072c2e7220 */ /* 0x040fe20000400000 */
[----:B------:R-:W-:Y:S01]  /*4a50*/  FMUL R11, R44, R16 ;  /* 0x000000102c0b7220 */ /* 0x000fe20000400000 */
[----:B------:R-:W-:Y:S01]  /*4a60*/  @P3 FMUL R12, R12, 0.25 ;  /* 0x3e8000000c0c3820 */ /* 0x000fe20000400000 */
[----:B------:R-:W-:Y:S01]  /*4a70*/  @P3 FMUL R20, R20, 0.25 ;  /* 0x3e80000014143820 */ /* 0x000fe20000400000 */
[----:B------:R-:W-:Y:S01]  /*4a80*/  @P3 FMUL R24, R24, 0.25 ;  /* 0x3e80000018183820 */ /* 0x000fe20000400000 */
[C---:B------:R-:W-:Y:S01]  /*4a90*/  FMUL R4, R44.reuse, R4 ;  /* 0x000000042c047220 */ /* 0x040fe20000400000 */
[C---:B------:R-:W-:Y:S01]  /*4aa0*/  FMUL R7, R44.reuse, R8 ;  /* 0x000000082c077220 */ /* 0x040fe20000400000 */
[----:B------:R-:W-:Y:S01]  /*4ab0*/  FMUL R16, R44, R19 ;  /* 0x000000132c107220 */ /* 0x000fe20000400000 */
[----:B------:R-:W-:Y:S01]  /*4ac0*/  @P3 FMUL R10, R10, 0.25 ;  /* 0x3e8000000a0a3820 */ /* 0x000fe20000400000 */
[C---:B------:R-:W-:Y:S01]  /*4ad0*/  FMUL R28, R44.reuse, R28 ;  /* 0x0000001c2c1c7220 */ /* 0x040fe20000400000 */
[----:B------:R-:W-:Y:S01]  /*4ae0*/  FMUL R19, R44, R32 ;  /* 0x000000202c137220 */ /* 0x000fe20000400000 */
[----:B------:R-:W-:Y:S01]  /*4af0*/  @P3 FMUL R21, R21, 0.25 ;  /* 0x3e80000015153820 */ /* 0x000fe20000400000 */
[----:B------:R-:W-:Y:S01]  /*4b00*/  @!P0 FMUL R9, R9, 16777216 ;  /* 0x4b80000009098820 */ /* 0x000fe20000400000 */
[----:B------:R-:W-:Y:S01]  /*4b10*/  @!P0 FMUL R5, R5, 16777216 ;  /* 0x4b80000005058820 */ /* 0x000fe20000400000 */
[----:B------:R-:W-:Y:S01]  /*4b20*/  @!P0 FMUL R13, R13, 16777216 ;  /* 0x4b8000000d0d8820 */ /* 0x000fe20000400000 */
[----:B------:R-:W-:Y:S01]  /*4b30*/  @!P0 FMUL R15, R15, 16777216 ;  /* 0x4b8000000f0f8820 */ /* 0x000fe20000400000 */
[----:B0-----:R-:W-:-:S02]  /*4b40*/  IMAD R17, R17, R38, RZ ;  /* 0x0000002611117224 */ /* 0x001fc400078e02ff */
[----:B------:R-:W-:Y:S01]  /*4b50*/  @P3 FMUL R14, R14, 0.25 ;  /* 0x3e8000000e0e3820 */ /* 0x000fe20000400000 */
[----:B------:R-:W-:Y:S01]  /*4b60*/  @P3 FMUL R25, R25, 0.25 ;  /* 0x3e80000019193820 */ /* 0x000fe20000400000 */
[----:B------:R-:W-:Y:S01]  /*4b70*/  @P3 FMUL R29, R29, 0.25 ;  /* 0x3e8000001d1d3820 */ /* 0x000fe20000400000 */
[----:B------:R-:W-:Y:S01]  /*4b80*/  @P3 FMUL R33, R33, 0.25 ;  /* 0x3e80000021213820 */ /* 0x000fe20000400000 */
[----:B------:R-:W-:Y:S01]  /*4b90*/  @!P0 FMUL R12, R12, 16777216 ;  /* 0x4b8000000c0c8820 */ /* 0x000fe20000400000 */
[----:B------:R-:W-:Y:S01]  /*4ba0*/  @!P0 FMUL R20, R20, 16777216 ;  /* 0x4b80000014148820 */ /* 0x000fe20000400000 */
[----:B------:R-:W-:Y:S01]  /*4bb0*/  @!P0 FMUL R24, R24, 16777216 ;  /* 0x4b80000018188820 */ /* 0x000fe20000400000 */
[----:B------:R-:W-:Y:S01]  /*4bc0*/  @P3 FMUL R22, R22, 0.25 ;  /* 0x3e80000016163820 */ /* 0x000fe20000400000 */
[----:B------:R-:W-:Y:S01]  /*4bd0*/  @!P0 FMUL R10, R10, 16777216 ;  /* 0x4b8000000a0a8820 */ /* 0x000fe20000400000 */
[----:B------:R-:W-:Y:S01]  /*4be0*/  F2FP.BF16.F32.PACK_AB R4, R7, R4 ;  /* 0x000000040704723e */ /* 0x000fe200000010ff */
[----:B------:R-:W-:Y:S01]  /*4bf0*/  @P3 FMUL R27, R27, 0.25 ;  /* 0x3e8000001b1b3820 */ /* 0x000fe20000400000 */
[----:B------:R-:W-:Y:S01]  /*4c00*/  @!P0 FMUL R21, R21, 16777216 ;  /* 0x4b80000015158820 */ /* 0x000fe20000400000 */
[C---:B------:R-:W-:Y:S01]  /*4c10*/  FMUL R8, R44.reuse, R9 ;  /* 0x000000092c087220 */ /* 0x040fe20000400000 */
[----:B------:R-:W-:Y:S01]  /*4c20*/  F2FP.BF16.F32.PACK_AB R7, R19, R28 ;  /* 0x0000001c1307723e */ /* 0x000fe200000010ff */
[C---:B------:R-:W-:Y:S01]  /*4c30*/  FMUL R5, R44.reuse, R5 ;  /* 0x000000052c057220 */ /* 0x040fe20000400000 */
[C---:B------:R-:W-:Y:S01]  /*4c40*/  FMUL R9, R44.reuse, R13 ;  /* 0x0000000d2c097220 */ /* 0x040fe20000400000 */
[----:B------:R-:W-:Y:S01]  /*4c50*/  FMUL R49, R44, R15 ;  /* 0x0000000f2c317220 */ /* 0x000fe20000400000 */
[----:B------:R-:W-:-:S02]  /*4c60*/  IMAD R19, R38, 0x4, R17 ;  /* 0x0000000426137824 */ /* 0x000fc400078e0211 */
[----:B------:R-:W-:Y:S01]  /*4c70*/  @!P0 FMUL R14, R14, 16777216 ;  /* 0x4b8000000e0e8820 */ /* 0x000fe20000400000 */
[----:B------:R-:W-:Y:S01]  /*4c80*/  @!P0 FMUL R25, R25, 16777216 ;  /* 0x4b80000019198820 */ /* 0x000fe20000400000 */
[----:B------:R-:W-:Y:S01]  /*4c90*/  @!P0 FMUL R29, R29, 16777216 ;  /* 0x4b8000001d1d8820 */ /* 0x000fe20000400000 */
[----:B------:R-:W-:Y:S01]  /*4ca0*/  @!P0 FMUL R33, R33, 16777216 ;  /* 0x4b80000021218820 */ /* 0x000fe20000400000 */
[C---:B------:R-:W-:Y:S01]  /*4cb0*/  FMUL R12, R44.reuse, R12 ;  /* 0x0000000c2c0c7220 */ /* 0x040fe20000400000 */
[C---:B------:R-:W-:Y:S01]  /*4cc0*/  FMUL R20, R44.reuse, R20 ;  /* 0x000000142c147220 */ /* 0x040fe20000400000 */
[----:B------:R-:W-:Y:S01]  /*4cd0*/  FMUL R15, R44, R24 ;  /* 0x000000182c0f7220 */ /* 0x000fe20000400000 */
[----:B------:R-:W-:Y:S01]  /*4ce0*/  @P3 FMUL R18, R18, 0.25 ;  /* 0x3e80000012123820 */ /* 0x000fe20000400000 */
[----:B------:R-:W-:Y:S01]  /*4cf0*/  @P3 FMUL R23, R23, 0.25 ;  /* 0x3e80000017173820 */ /* 0x000fe20000400000 */
[----:B------:R-:W-:Y:S01]  /*4d00*/  @P3 FMUL R26, R26, 0.25 ;  /* 0x3e8000001a1a3820 */ /* 0x000fe20000400000 */
[----:B------:R-:W-:Y:S01]  /*4d10*/  @P3 FMUL R30, R30, 0.25 ;  /* 0x3e8000001e1e3820 */ /* 0x000fe20000400000 */
[----:B------:R-:W-:Y:S01]  /*4d20*/  @P3 FMUL R31, R31, 0.25 ;  /* 0x3e8000001f1f3820 */ /* 0x000fe20000400000 */
[----:B------:R-:W-:Y:S01]  /*4d30*/  @P3 FMUL R34, R34, 0.25 ;  /* 0x3e80000022223820 */ /* 0x000fe20000400000 */
[----:B------:R-:W-:Y:S01]  /*4d40*/  @P3 FMUL R35, R35, 0.25 ;  /* 0x3e80000023233820 */ /* 0x000fe20000400000 */
[----:B------:R-:W-:Y:S01]  /*4d50*/  @!P0 FMUL R22, R22, 16777216 ;  /* 0x4b80000016168820 */ /* 0x000fe20000400000 */
[C---:B------:R-:W-:Y:S01]  /*4d60*/  FMUL R48, R44.reuse, R10 ;  /* 0x0000000a2c307220 */ /* 0x040fe20000400000 */
[----:B------:R-:W-:Y:S01]  /*4d70*/  @!P0 FMUL R27, R27, 16777216 ;  /* 0x4b8000001b1b8820 */ /* 0x000fe20000400000 */
[----:B------:R-:W-:Y:S01]  /*4d80*/  FMUL R10, R44, R21 ;  /* 0x000000152c0a7220 */ /* 0x000fe20000400000 */
[----:B------:R-:W-:-:S02]  /*4d90*/  IMAD R21, R38, 0x4, R19 ;  /* 0x0000000426157824 */ /* 0x000fc400078e0213 */
[C---:B------:R-:W-:Y:S01]  /*4da0*/  FMUL R13, R44.reuse, R14 ;  /* 0x0000000e2c0d7220 */ /* 0x040fe20000400000 */
[C---:B------:R-:W-:Y:S01]  /*4db0*/  FMUL R25, R44.reuse, R25 ;  /* 0x000000192c197220 */ /* 0x040fe20000400000 */
[C---:B------:R-:W-:Y:S01]  /*4dc0*/  FMUL R29, R44.reuse, R29 ;  /* 0x0000001d2c1d7220 */ /* 0x040fe20000400000 */
[----:B------:R-:W-:Y:S01]  /*4dd0*/  FMUL R24, R44, R33 ;  /* 0x000000212c187220 */ /* 0x000fe20000400000 */
[----:B------:R-:W-:Y:S01]  /*4de0*/  F2FP.BF16.F32.PACK_AB R8, R8, R5 ;  /* 0x000000050808723e */ /* 0x000fe200000010ff */
[----:B------:R-:W-:Y:S01]  /*4df0*/  @!P0 FMUL R18, R18, 16777216 ;  /* 0x4b80000012128820 */ /* 0x000fe20000400000 */
[----:B------:R-:W-:Y:S01]  /*4e00*/  F2FP.BF16.F32.PACK_AB R9, R6, R9 ;  /* 0x000000090609723e */ /* 0x000fe200000010ff */
[----:B------:R-:W-:Y:S01]  /*4e10*/  @!P0 FMUL R23, R23, 16777216 ;  /* 0x4b80000017178820 */ /* 0x000fe20000400000 */
[----:B------:R-:W-:Y:S01]  /*4e20*/  @!P0 FMUL R26, R26, 16777216 ;  /* 0x4b8000001a1a8820 */ /* 0x000fe20000400000 */
[----:B------:R-:W-:Y:S01]  /*4e30*/  @!P0 FMUL R30, R30, 16777216 ;  /* 0x4b8000001e1e8820 */ /* 0x000fe20000400000 */
[----:B------:R-:W-:Y:S01]  /*4e40*/  @!P0 FMUL R31, R31, 16777216 ;  /* 0x4b8000001f1f8820 */ /* 0x000fe20000400000 */
[----:B------:R-:W-:Y:S01]  /*4e50*/  @!P0 FMUL R34, R34, 16777216 ;  /* 0x4b80000022228820 */ /* 0x000fe20000400000 */
[----:B------:R-:W-:Y:S01]  /*4e60*/  @!P0 FMUL R35, R35, 16777216 ;  /* 0x4b80000023238820 */ /* 0x000fe20000400000 */
[C---:B------:R-:W-:Y:S01]  /*4e70*/  FMUL R14, R44.reuse, R22 ;  /* 0x000000162c0e7220 */ /* 0x040fe20000400000 */
[----:B------:R-:W-:Y:S01]  /*4e80*/  F2FP.BF16.F32.PACK_AB R5, R11, R12 ;  /* 0x0000000c0b05723e */ /* 0x000fe200000010ff */
[----:B------:R-:W-:Y:S01]  /*4e90*/  FMUL R22, R44, R27 ;  /* 0x0000001b2c167220 */ /* 0x000fe20000400000 */
[----:B------:R-:W-:Y:S01]  /*4ea0*/  F2FP.BF16.F32.PACK_AB R6, R15, R20 ;  /* 0x000000140f06723e */ /* 0x000fe200000010ff */
[----:B------:R-:W-:Y:S01]  /*4eb0*/  IMAD R27, R38, 0x4, R21 ;  /* 0x00000004261b7824 */ /* 0x000fe200078e0215 */
[----:B------:R-:W-:Y:S01]  /*4ec0*/  ISETP.GE.U32.AND P0, PT, R39, 0x7f800000, PT ;  /* 0x7f8000002700780c */ /* 0x000fe20003f06070 */
[----:B------:R-:W-:Y:S01]  /*4ed0*/  FMUL R43, R42, R43 ;  /* 0x0000002b2a2b7220 */ /* 0x000fe20000400000 */
[----:B------:R-:W-:Y:S01]  /*4ee0*/  F2FP.BF16.F32.PACK_AB R10, R25, R10 ;  /* 0x0000000a190a723e */ /* 0x000fe200000010ff */
[----:B----4-:R0:W-:Y:S01]  /*4ef0*/  STS.128 [R40], R4 ;  /* 0x0000000428007388 */ /* 0x0101e20000000c00 */
[----:B------:R-:W-:Y:S01]  /*4f00*/  F2FP.BF16.F32.PACK_AB R11, R24, R29 ;  /* 0x0000001d180b723e */ /* 0x000fe200000010ff */
[----:B------:R-:W-:Y:S01]  /*4f10*/  FMUL R43, R42, R43 ;  /* 0x0000002b2a2b7220 */ /* 0x000fe20000400000 */
[C---:B------:R-:W-:Y:S01]  /*4f20*/  FMUL R30, R44.reuse, R30 ;  /* 0x0000001e2c1e7220 */ /* 0x040fe20000400000 */
[----:B------:R-:W-:Y:S01]  /*4f30*/  FMUL R33, R44, R34 ;  /* 0x000000222c217220 */ /* 0x000fe20000400000 */
[----:B------:R-:W-:Y:S01]  /*4f40*/  F2FP.BF16.F32.PACK_AB R12, R48, R45 ;  /* 0x0000002d300c723e */ /* 0x000fe200000010ff */
[----:B------:R2:W-:Y:S01]  /*4f50*/  STS.128 [R40+0x400], R8 ;  /* 0x0004000828007388 */ /* 0x0005e20000000c00 */
[----:B------:R-:W-:Y:S01]  /*4f60*/  FFMA.FTZ R42, R42, 1.4426950216293334961, R43 ;  /* 0x3fb8aa3b2a2a7823 */ /* 0x000fe2000001002b */
[C---:B------:R-:W-:Y:S01]  /*4f70*/  FMUL R23, R44.reuse, R23 ;  /* 0x000000172c177220 */ /* 0x040fe20000400000 */
[----:B------:R-:W-:Y:S01]  /*4f80*/  F2FP.BF16.F32.PACK_AB R15, R33, R30 ;  /* 0x0000001e210f723e */ /* 0x000fe200000010ff */
[----:B------:R-:W-:Y:S01]  /*4f90*/  FMUL R51, R44, R26 ;  /* 0x0000001a2c337220 */ /* 0x000fe20000400000 */
[----:B------:R-:W-:Y:S01]  /*4fa0*/  @P0 MOV R2, 0x7f800000 ;  /* 0x7f80000000020802 */ /* 0x000fe20000000f00 */
[----:B------:R-:W-:Y:S01]  /*4fb0*/  FADD R41, R41, R42 ;  /* 0x0000002a29297221 */ /* 0x000fe20000000000 */
[----:B------:R-:W-:Y:S01]  /*4fc0*/  F2FP.BF16.F32.PACK_AB R29, R16, R49 ;  /* 0x00000031101d723e */ /* 0x000fe200000010ff */
[----:B------:R-:W-:Y:S01]  /*4fd0*/  FMUL R18, R44, R18 ;  /* 0x000000122c127220 */ /* 0x000fe20000400000 */
[----:B------:R-:W-:Y:S01]  /*4fe0*/  F2FP.BF16.F32.PACK_AB R14, R51, R14 ;  /* 0x0000000e330e723e */ /* 0x000fe200000010ff */
[----:B0-----:R-:W-:-:S02]  /*4ff0*/  IMAD R7, R38, 0x4, R27 ;  /* 0x0000000426077824 */ /* 0x001fc400078e021b */
[----:B------:R-:W-:Y:S01]  /*5000*/  @P0 FFMA.FTZ R41, R39, R2, +INF ;  /* 0x7f80000027290423 */ /* 0x000fe20000010002 */
[----:B------:R-:W-:Y:S01]  /*5010*/  IMAD R2, R3, UR5, RZ ;  /* 0x0000000503027c24 */ /* 0x000fe2000f8e02ff */
[----:B------:R-:W-:Y:S01]  /*5020*/  UIMAD.WIDE UR4, UR4, 0x2, URZ ;  /* 0x00000002040478a5 */ /* 0x000fe2000f8e02ff */
[----:B------:R-:W-:Y:S01]  /*5030*/  F2FP.BF16.F32.PACK_AB R30, R22, R23 ;  /* 0x00000017161e723e */ /* 0x000fe200000010ff */
[----:B------:R-:W-:Y:S01]  /*5040*/  FMUL R31, R44, R31 ;  /* 0x0000001f2c1f7220 */ /* 0x000fe20000400000 */
[----:B--2---:R-:W-:Y:S01]  /*5050*/  IMAD R9, R38, 0x4, R7 ;  /* 0x0000000426097824 */ /* 0x004fe200078e0207 */
[C---:B------:R-:W-:Y:S01]  /*5060*/  SHF.L.U32 R5, R2.reuse, 0x1, RZ ;  /* 0x0000000102057819 */ /* 0x040fe200000006ff */
[----:B------:R-:W-:Y:S01]  /*5070*/  IMAD.HI R2, R2, 0x2, RZ ;  /* 0x0000000202027827 */ /* 0x000fe200078e02ff */
[----:B------:R-:W-:-:S03]  /*5080*/  FSEL R39, R41, -INF , P2 ;  /* 0xff80000029277808 */ /* 0x000fc60001000000 */
[----:B------:R-:W-:Y:S01]  /*5090*/  FMUL R44, R44, R35 ;  /* 0x000000232c2c7220 */ /* 0x000fe20000400000 */
[----:B-1----:R-:W-:Y:S01]  /*50a0*/  IADD3 R80, P0, P2, R5, UR6, R80 ;  /* 0x0000000605507c10 */ /* 0x002fe2000fa1e050 */
[----:B------:R-:W-:Y:S01]  /*50b0*/  IMAD R11, R38, 0x4, R9 ;  /* 0x00000004260b7824 */ /* 0x000fe200078e0209 */
[----:B------:R-:W-:Y:S01]  /*50c0*/  F2FP.BF16.F32.PACK_AB R28, R47, R46 ;  /* 0x0000002e2f1c723e */ /* 0x000fe200000010ff */
[----:B------:R-:W-:Y:S01]  /*50d0*/  FFMA R39, R39, 0.69314718246459960938, R52 ;  /* 0x3f31721827277823 */ /* 0x000fe20000000034 */
[----:B------:R-:W-:Y:S01]  /*50e0*/  IADD3.X R2, PT, PT, R2, UR5, R81, P0, P2 ;  /* 0x0000000502027c10 */ /* 0x000fe200087e4451 */
[C---:B------:R-:W-:Y:S01]  /*50f0*/  IMAD R33, R38.reuse, 0x4, R11 ;  /* 0x0000000426217824 */ /* 0x040fe200078e020b */
[-C--:B------:R-:W-:Y:S01]  /*5100*/  LEA R22, P0, R17, R80.reuse, 0x1 ;  /* 0x0000005011167211 */ /* 0x080fe200078008ff */
[----:B------:R-:W0:Y:S01]  /*5110*/  LDCU UR4, c[0x0][0x3ec] ;  /* 0x00007d80ff0477ac */ /* 0x000e220008000800 */
[----:B------:R-:W-:Y:S01]  /*5120*/  LEA R24, P2, R19, R80, 0x1 ;  /* 0x0000005013187211 */ /* 0x000fe200078408ff */
[----:B------:R-:W-:Y:S01]  /*5130*/  IMAD R43, R38, 0x4, R33 ;  /* 0x00000004262b7824 */ /* 0x000fe200078e0221 */
[----:B------:R-:W-:-:S02]  /*5140*/  LEA.HI.X.SX32 R23, R17, R2, 0x1, P0 ;  /* 0x0000000211177211 */ /* 0x000fc400000f0eff */
[----:B------:R-:W-:Y:S01]  /*5150*/  LEA.HI.X.SX32 R25, R19, R2, 0x1, P2 ;  /* 0x0000000213197211 */ /* 0x000fe200010f0eff */
[----:B------:R-:W-:Y:S01]  /*5160*/  IMAD R45, R38, 0x4, R43 ;  /* 0x00000004262d7824 */ /* 0x000fe200078e022b */
[----:B------:R-:W-:Y:S02]  /*5170*/  F2FP.BF16.F32.PACK_AB R31, R44, R31 ;  /* 0x0000001f2c1f723e */ /* 0x000fe400000010ff */
[----:B------:R-:W-:Y:S01]  /*5180*/  F2FP.BF16.F32.PACK_AB R13, R18, R13 ;  /* 0x0000000d120d723e */ /* 0x000fe200000010ff */
[C---:B------:R-:W-:Y:S01]  /*5190*/  IMAD R5, R38.reuse, 0x4, R45 ;  /* 0x0000000426057824 */ /* 0x040fe200078e022d */
[-C--:B------:R-:W-:Y:S01]  /*51a0*/  LEA R20, P3, R21, R80.reuse, 0x1 ;  /* 0x0000005015147211 */ /* 0x080fe200078608ff */
[----:B------:R1:W-:Y:S01]  /*51b0*/  STS.128 [R40+0xc00], R28 ;  /* 0x000c001c28007388 */ /* 0x0003e20000000c00 */
[----:B------:R-:W-:Y:S01]  /*51c0*/  LEA R26, P2, R7, R80, 0x1 ;  /* 0x00000050071a7211 */ /* 0x000fe200078408ff */
[----:B------:R-:W-:Y:S01]  /*51d0*/  IMAD R49, R38, 0x4, R5 ;  /* 0x0000000426317824 */ /* 0x000fe200078e0205 */
[----:B------:R-:W-:Y:S01]  /*51e0*/  LEA.HI.X.SX32 R21, R21, R2, 0x1, P3 ;  /* 0x0000000215157211 */ /* 0x000fe200018f0eff */
[----:B------:R2:W-:Y:S01]  /*51f0*/  STS.128 [R40+0x800], R12 ;  /* 0x0008000c28007388 */ /* 0x0005e20000000c00 */
[----:B------:R-:W-:Y:S01]  /*5200*/  LEA R16, R0, UR71, 0x4 ;  /* 0x0000004700107c11 */ /* 0x000fe2000f8e20ff */
[C---:B------:R-:W-:Y:S01]  /*5210*/  IMAD R51, R38.reuse, 0x4, R49 ;  /* 0x0000000426337824 */ /* 0x040fe200078e0231 */
[----:B0-----:R-:W-:Y:S01]  /*5220*/  UIMAD UR4, UR72, UR4, URZ ;  /* 0x00000004480472a4 */ /* 0x001fe2000f8e02ff */
[----:B------:R-:W-:Y:S03]  /*5230*/  BAR.SYNC.DEFER_BLOCKING 0x0 ;  /* 0x0000000000007b1d */ /* 0x000fe60000010000 */
[----:B------:R-:W-:Y:S01]  /*5240*/  LEA R17, R38, R51, 0x2 ;  /* 0x0000003326117211 */ /* 0x000fe200078e10ff */
[----:B------:R-:W-:-:S02]  /*5250*/  USHF.L.U32 UR6, UR4, 0x2, URZ ;  /* 0x0000000204067899 */ /* 0x000fc400080006ff */
[----:B------:R-:W-:Y:S02]  /*5260*/  UIMAD.WIDE UR4, UR4, 0x4, URZ ;  /* 0x00000004040478a5 */ /* 0x000fe4000f8e02ff */
[C---:B------:R-:W-:Y:S01]  /*5270*/  IMAD R19, R38.reuse, 0x4, R17 ;  /* 0x0000000426137824 */ /* 0x040fe200078e0211 */
[-C--:B-1----:R-:W-:Y:S02]  /*5280*/  LEA R28, P0, R27, R80.reuse, 0x1 ;  /* 0x000000501b1c7211 */ /* 0x082fe400078008ff */
[----:B------:R-:W-:Y:S01]  /*5290*/  LEA R30, P3, R9, R80, 0x1 ;  /* 0x00000050091e7211 */ /* 0x000fe200078608ff */
[C---:B------:R-:W-:Y:S01]  /*52a0*/  IMAD R57, R38.reuse, 0x4, R19 ;  /* 0x0000000426397824 */ /* 0x040fe200078e0213 */
[----:B------:R-:W-:Y:S02]  /*52b0*/  LEA.HI.X.SX32 R29, R27, R2, 0x1, P0 ;  /* 0x000000021b1d7211 */ /* 0x000fe400000f0eff */
[----:B--2---:R-:W-:Y:S01]  /*52c0*/  LEA R40, P0, R11, R80, 0x1 ;  /* 0x000000500b287211 */ /* 0x004fe200078008ff */
[----:B------:R-:W-:Y:S01]  /*52d0*/  IMAD R59, R38, 0x4, R57 ;  /* 0x00000004263b7824 */ /* 0x000fe200078e0239 */
[----:B------:R-:W-:-:S02]  /*52e0*/  LEA.HI.X.SX32 R27, R7, R2, 0x1, P2 ;  /* 0x00000002071b7211 */ /* 0x000fc400010f0eff */
[----:B------:R-:W-:Y:S01]  /*52f0*/  LEA.HI.X.SX32 R31, R9, R2, 0x1, P3 ;  /* 0x00000002091f7211 */ /* 0x000fe200018f0eff */
[C---:B------:R-:W-:Y:S01]  /*5300*/  IMAD R61, R38.reuse, 0x4, R59 ;  /* 0x00000004263d7824 */ /* 0x040fe200078e023b */
[-C--:B------:R-:W-:Y:S02]  /*5310*/  LEA R34, P2, R33, R80.reuse, 0x1 ;  /* 0x0000005021227211 */ /* 0x080fe400078408ff */
[----:B------:R-:W-:Y:S01]  /*5320*/  LEA R32, P3, R43, R80, 0x1 ;  /* 0x000000502b207211 */ /* 0x000fe200078608ff */
[----:B------:R-:W0:Y:S01]  /*5330*/  LDS.128 R12, [R16] ;  /* 0x00000000100c7984 */ /* 0x000e220000000c00 */
[C---:B------:R-:W-:Y:S02]  /*5340*/  LEA R63, R38.reuse, R61, 0x2 ;  /* 0x0000003d263f7211 */ /* 0x040fe400078e10ff */
[----:B------:R-:W-:Y:S02]  /*5350*/  LEA.HI.X.SX32 R41, R11, R2, 0x1, P0 ;  /* 0x000000020b297211 */ /* 0x000fe400000f0eff */
[----:B------:R-:W-:Y:S01]  /*5360*/  LEA R42, P0, R45, R80, 0x1 ;  /* 0x000000502d2a7211 */ /* 0x000fe200078008ff */
[C---:B------:R-:W-:Y:S01]  /*5370*/  IMAD R65, R38.reuse, 0x4, R63 ;  /* 0x0000000426417824 */ /* 0x040fe200078e023f */
[-C--:B------:R-:W-:Y:S01]  /*5380*/  LEA.HI.X.SX32 R35, R33, R2.reuse, 0x1, P2 ;  /* 0x0000000221237211 */ /* 0x080fe200010f0eff */
[----:B------:R-:W1:Y:S01]  /*5390*/  LDS.128 R8, [R16+0x1000] ;  /* 0x0010000010087984 */ /* 0x000e620000000c00 */
[----:B------:R-:W-:Y:S01]  /*53a0*/  LEA.HI.X.SX32 R33, R43, R2, 0x1, P3 ;  /* 0x000000022b217211 */ /* 0x000fe200018f0eff */
[----:B------:R-:W-:Y:S01]  /*53b0*/  IMAD R67, R38, 0x4, R65 ;  /* 0x0000000426437824 */ /* 0x000fe200078e0241 */
[----:B------:R-:W-:-:S02]  /*53c0*/  LEA R44, P3, R49, R80, 0x1 ;  /* 0x00000050312c7211 */ /* 0x000fc400078608ff */
[----:B------:R-:W-:Y:S01]  /*53d0*/  LEA.HI.X.SX32 R43, R45, R2, 0x1, P0 ;  /* 0x000000022d2b7211 */ /* 0x000fe200000f0eff */
[C---:B------:R-:W-:Y:S01]  /*53e0*/  IMAD R69, R38.reuse, 0x4, R67 ;  /* 0x0000000426457824 */ /* 0x040fe200078e0243 */
[----:B------:R-:W-:Y:S02]  /*53f0*/  LEA R48, P0, R51, R80, 0x1 ;  /* 0x0000005033307211 */ /* 0x000fe400078008ff */
[-C--:B------:R-:W-:Y:S01]  /*5400*/  LEA.HI.X.SX32 R45, R49, R2.reuse, 0x1, P3 ;  /* 0x00000002312d7211 */ /* 0x080fe200018f0eff */
[----:B------:R-:W-:Y:S01]  /*5410*/  IMAD R71, R38, 0x4, R69 ;  /* 0x0000000426477824 */ /* 0x000fe200078e0245 */
[----:B------:R-:W-:Y:S02]  /*5420*/  LEA.HI.X.SX32 R49, R51, R2, 0x1, P0 ;  /* 0x0000000233317211 */ /* 0x000fe400000f0eff */
[-C--:B------:R-:W-:Y:S02]  /*5430*/  LEA R46, P2, R5, R80.reuse, 0x1 ;  /* 0x00000050052e7211 */ /* 0x080fe400078408ff */
[----:B------:R-:W-:-:S02]  /*5440*/  LEA R54, P0, R17, R80, 0x1 ;  /* 0x0000005011367211 */ /* 0x000fc400078008ff */
[-C--:B------:R-:W-:Y:S02]  /*5450*/  LEA.HI.X.SX32 R47, R5, R2.reuse, 0x1, P2 ;  /* 0x00000002052f7211 */ /* 0x080fe400010f0eff */
[----:B------:R-:W-:Y:S01]  /*5460*/  LEA.HI.X.SX32 R55, R17, R2, 0x1, P0 ;  /* 0x0000000211377211 */ /* 0x000fe200000f0eff */
[----:B------:R-:W2:Y:S01]  /*5470*/  LDS.128 R4, [R16+0x2000] ;  /* 0x0020000010047984 */ /* 0x000ea20000000c00 */
[C---:B------:R-:W-:Y:S02]  /*5480*/  LEA R52, P2, R19.reuse, R80, 0x1 ;  /* 0x0000005013347211 */ /* 0x040fe400078408ff */
[C---:B------:R-:W-:Y:S02]  /*5490*/  LEA R17, R38.reuse, R71, 0x2 ;  /* 0x0000004726117211 */ /* 0x040fe400078e10ff */
[----:B------:R-:W-:Y:S02]  /*54a0*/  LEA.HI.X.SX32 R53, R19, R2, 0x1, P2 ;  /* 0x0000000213357211 */ /* 0x000fe400010f0eff */
[-C--:B------:R-:W-:Y:S01]  /*54b0*/  LEA R50, P3, R57, R80.reuse, 0x1 ;  /* 0x0000005039327211 */ /* 0x080fe200078608ff */
[----:B------:R-:W-:Y:S01]  /*54c0*/  IMAD R19, R38, 0x4, R17 ;  /* 0x0000000426137824 */ /* 0x000fe200078e0211 */
[----:B------:R-:W-:-:S02]  /*54d0*/  LEA R56, P0, R59, R80, 0x1 ;  /* 0x000000503b387211 */ /* 0x000fc400078008ff */
[----:B------:R-:W-:Y:S01]  /*54e0*/  LEA R58, P2, R61, R80, 0x1 ;  /* 0x000000503d3a7211 */ /* 0x000fe200078408ff */
[C---:B------:R-:W-:Y:S01]  /*54f0*/  IMAD R75, R38.reuse, 0x4, R19 ;  /* 0x00000004264b7824 */ /* 0x040fe200078e0213 */
[----:B------:R-:W-:Y:S01]  /*5500*/  LEA.HI.X.SX32 R51, R57, R2, 0x1, P3 ;  /* 0x0000000239337211 */ /* 0x000fe200018f0eff */
[----:B0-----:R0:W-:Y:S01]  /*5510*/  STG.E.U16 desc[UR32][R22.64], R12 ;  /* 0x0000000c16007986 */ /* 0x0011e2000c101520 */
[----:B------:R-:W-:Y:S01]  /*5520*/  LEA R60, P3, R63, R80, 0x1 ;  /* 0x000000503f3c7211 */ /* 0x000fe200078608ff */
[C---:B------:R-:W-:Y:S01]  /*5530*/  IMAD R77, R38.reuse, 0x4, R75 ;  /* 0x00000004264d7824 */ /* 0x040fe200078e024b */
[-C--:B------:R-:W-:Y:S02]  /*5540*/  LEA.HI.X.SX32 R57, R59, R2.reuse, 0x1, P0 ;  /* 0x000000023b397211 */ /* 0x080fe400000f0eff */
[----:B------:R-:W-:Y:S01]  /*5550*/  LEA.HI.X.SX32 R59, R61, R2, 0x1, P2 ;  /* 0x000000023d3b7211 */ /* 0x000fe200010f0eff */
[----:B------:R-:W-:Y:S01]  /*5560*/  IMAD R81, R38, 0x4, R77 ;  /* 0x0000000426517824 */ /* 0x000fe200078e024d */
[----:B------:R-:W-:-:S02]  /*5570*/  LEA R62, P0, R65, R80, 0x1 ;  /* 0x00000050413e7211 */ /* 0x000fc400078008ff */
[----:B------:R-:W-:Y:S02]  /*5580*/  LEA R64, P2, R67, R80, 0x1 ;  /* 0x0000005043407211 */ /* 0x000fe400078408ff */
[-C--:B------:R-:W-:Y:S02]  /*5590*/  LEA.HI.X.SX32 R61, R63, R2.reuse, 0x1, P3 ;  /* 0x000000023f3d7211 */ /* 0x080fe400018f0eff */
[----:B------:R-:W-:Y:S02]  /*55a0*/  LEA.HI.X.SX32 R63, R65, R2, 0x1, P0 ;  /* 0x00000002413f7211 */ /* 0x000fe400000f0eff */
[----:B------:R-:W-:Y:S02]  /*55b0*/  LEA R66, P3, R69, R80, 0x1 ;  /* 0x0000005045427211 */ /* 0x000fe400078608ff */
[----:B------:R-:W-:Y:S02]  /*55c0*/  LEA.HI.X.SX32 R65, R67, R2, 0x1, P2 ;  /* 0x0000000243417211 */ /* 0x000fe400010f0eff */
[----:B------:R-:W-:-:S02]  /*55d0*/  LEA R68, P2, R17, R80, 0x1 ;  /* 0x0000005011447211 */ /* 0x000fc400078408ff */
[C---:B------:R-:W-:Y:S02]  /*55e0*/  LEA R83, R38.reuse, R81, 0x2 ;  /* 0x0000005126537211 */ /* 0x040fe400078e10ff */
[----:B------:R-:W-:Y:S02]  /*55f0*/  LEA.HI.X.SX32 R67, R69, R2, 0x1, P3 ;  /* 0x0000000245437211 */ /* 0x000fe400018f0eff */
[-C--:B------:R-:W-:Y:S02]  /*5600*/  LEA R72, P0, R71, R80.reuse, 0x1 ;  /* 0x0000005047487211 */ /* 0x080fe400078008ff */
[----:B------:R-:W-:Y:S02]  /*5610*/  LEA R70, P3, R19, R80, 0x1 ;  /* 0x0000005013467211 */ /* 0x000fe400078608ff */
[-C--:B------:R-:W-:Y:S01]  /*5620*/  LEA.HI.X.SX32 R69, R17, R2.reuse, 0x1, P2 ;  /* 0x0000000211457211 */ /* 0x080fe200010f0eff */
[----:B------:R-:W-:Y:S01]  /*5630*/  IMAD R17, R38, 0x4, R83 ;  /* 0x0000000426117824 */ /* 0x000fe200078e0253 */
[----:B------:R-:W-:-:S02]  /*5640*/  LEA.HI.X.SX32 R73, R71, R2, 0x1, P0 ;  /* 0x0000000247497211 */ /* 0x000fc400000f0eff */
[----:B------:R-:W-:Y:S01]  /*5650*/  LEA.HI.X.SX32 R71, R19, R2, 0x1, P3 ;  /* 0x0000000213477211 */ /* 0x000fe200018f0eff */
[C---:B------:R-:W-:Y:S01]  /*5660*/  IMAD R19, R38.reuse, 0x4, R17 ;  /* 0x0000000426137824 */ /* 0x040fe200078e0211 */
[-C--:B------:R-:W-:Y:S02]  /*5670*/  LEA R78, P0, R75, R80.reuse, 0x1 ;  /* 0x000000504b4e7211 */ /* 0x080fe400078008ff */
[-C--:B------:R-:W-:Y:S01]  /*5680*/  LEA R76, P2, R77, R80.reuse, 0x1 ;  /* 0x000000504d4c7211 */ /* 0x080fe200078408ff */
[----:B------:R-:W-:Y:S01]  /*5690*/  IMAD R38, R38, 0x4, R19 ;  /* 0x0000000426267824 */ /* 0x000fe200078e0213 */
[----:B------:R-:W-:Y:S02]  /*56a0*/  LEA R74, P3, R81, R80, 0x1 ;  /* 0x00000050514a7211 */ /* 0x000fe400078608ff */
[-C--:B------:R-:W-:Y:S02]  /*56b0*/  LEA.HI.X.SX32 R79, R75, R2.reuse, 0x1, P0 ;  /* 0x000000024b4f7211 */ /* 0x080fe400000f0eff */
[----:B------:R-:W-:-:S02]  /*56c0*/  LEA.HI.X.SX32 R77, R77, R2, 0x1, P2 ;  /* 0x000000024d4d7211 */ /* 0x000fc400010f0eff */
[----:B------:R-:W-:Y:S02]  /*56d0*/  LEA.HI.X.SX32 R75, R81, R2, 0x1, P3 ;  /* 0x00000002514b7211 */ /* 0x000fe400018f0eff */
[-C--:B------:R-:W-:Y:S02]  /*56e0*/  LEA R86, P0, R83, R80.reuse, 0x1 ;  /* 0x0000005053567211 */ /* 0x080fe400078008ff */
[-C--:B------:R-:W-:Y:S02]  /*56f0*/  LEA R84, P2, R17, R80.reuse, 0x1 ;  /* 0x0000005011547211 */ /* 0x080fe400078408ff */
[----:B------:R-:W-:Y:S02]  /*5700*/  LEA R82, P3, R19, R80, 0x1 ;  /* 0x0000005013527211 */ /* 0x000fe400078608ff */
[-C--:B------:R-:W-:Y:S02]  /*5710*/  LEA.HI.X.SX32 R87, R83, R2.reuse, 0x1, P0 ;  /* 0x0000000253577211 */ /* 0x080fe400000f0eff */
[----:B------:R-:W-:-:S02]  /*5720*/  LEA.HI.X.SX32 R85, R17, R2, 0x1, P2 ;  /* 0x0000000211557211 */ /* 0x000fc400010f0eff */
[----:B------:R-:W-:Y:S02]  /*5730*/  LEA.HI.X.SX32 R83, R19, R2, 0x1, P3 ;  /* 0x0000000213537211 */ /* 0x000fe400018f0eff */
[----:B------:R-:W3:Y:S01]  /*5740*/  LDS.128 R16, [R16+0x3000] ;  /* 0x0030000010107984 */ /* 0x000ee20000000c00 */
[----:B------:R-:W-:Y:S02]  /*5750*/  PRMT R88, R12, 0x7632, R88 ;  /* 0x000076320c587816 */ /* 0x000fe40000000058 */
[C---:B------:R-:W-:Y:S02]  /*5760*/  LEA R80, P4, R38.reuse, R80, 0x1 ;  /* 0x0000005026507211 */ /* 0x040fe400078808ff */
[----:B0-----:R-:W-:Y:S01]  /*5770*/  PRMT R23, R15, 0x7632, R23 ;  /* 0x000076320f177816 */ /* 0x001fe20000000017 */
[----:B------:R0:W-:Y:S01]  /*5780*/  STG.E.U16 desc[UR32][R24.64], R88 ;  /* 0x0000005818007986 */ /* 0x0001e2000c101520 */
[----:B------:R-:W-:Y:S02]  /*5790*/  LEA.HI.X.SX32 R81, R38, R2, 0x1, P4 ;  /* 0x0000000226517211 */ /* 0x000fe400020f0eff */
[----:B------:R-:W-:Y:S01]  /*57a0*/  PRMT R2, R13, 0x7632, R2 ;  /* 0x000076320d027816 */ /* 0x000fe20000000002 */
[----:B------:R4:W-:Y:S01]  /*57b0*/  STG.E.U16 desc[UR32][R20.64], R13 ;  /* 0x0000000d14007986 */ /* 0x0009e2000c101520 */
[----:B-1----:R-:W-:-:S02]  /*57c0*/  PRMT R12, R8, 0x7632, R12 ;  /* 0x00007632080c7816 */ /* 0x002fc4000000000c */
[----:B------:R-:W-:Y:S01]  /*57d0*/  PRMT R22, R9, 0x7632, R22 ;  /* 0x0000763209167816 */ /* 0x000fe20000000016 */
[----:B------:R2:W-:Y:S01]  /*57e0*/  STG.E.U16 desc[UR32][R28.64], R2 ;  /* 0x000000021c007986 */ /* 0x0005e2000c101520 */
[----:B------:R-:W-:Y:S01]  /*57f0*/  ISETP.GE.U32.AND P0, PT, R0, 0x40, PT ;  /* 0x000000400000780c */ /* 0x000fe20003f06070 */
[----:B------:R-:W-:Y:S02]  /*5800*/  IMAD.HI R0, R3, 0x4, RZ ;  /* 0x0000000403007827 */ /* 0x000fe400078e02ff */
[----:B------:R1:W-:Y:S01]  /*5810*/  STG.E.U16 desc[UR32][R26.64], R14 ;  /* 0x0000000e1a007986 */ /* 0x0003e2000c101520 */
[----:B0-----:R-:W-:Y:S02]  /*5820*/  PRMT R25, R11, 0x7632, R25 ;  /* 0x000076320b197816 */ /* 0x001fe40000000019 */
[----:B----4-:R-:W-:Y:S02]  /*5830*/  PRMT R21, R14, 0x7632, R21 ;  /* 0x000076320e157816 */ /* 0x010fe40000000015 */
[----:B--2---:R-:W-:-:S03]  /*5840*/  PRMT R29, R4, 0x7632, R29 ;  /* 0x00007632041d7816 */ /* 0x004fc6000000001d */
[----:B------:R0:W-:Y:S01]  /*5850*/  STG.E.U16 desc[UR32][R30.64], R21 ;  /* 0x000000151e007986 */ /* 0x0001e2000c101520 */
[----:B-1----:R-:W-:-:S03]  /*5860*/  PRMT R27, R10, 0x7632, R27 ;  /* 0x000076320a1b7816 */ /* 0x002fc6000000001b */
[----:B------:R1:W-:Y:S04]  /*5870*/  STG.E.U16 desc[UR32][R40.64], R15 ;  /* 0x0000000f28007986 */ /* 0x0003e8000c101520 */
[----:B------:R2:W-:Y:S04]  /*5880*/  STG.E.U16 desc[UR32][R34.64], R23 ;  /* 0x0000001722007986 */ /* 0x0005e8000c101520 */
[----:B------:R4:W-:Y:S01]  /*5890*/  STG.E.U16 desc[UR32][R32.64], R8 ;  /* 0x0000000820007986 */ /* 0x0009e2000c101520 */
[----:B0-----:R-:W-:Y:S02]  /*58a0*/  PRMT R31, R5, 0x7632, R31 ;  /* 0x00007632051f7816 */ /* 0x001fe4000000001f */
[----:B---3--:R-:W-:Y:S01]  /*58b0*/  PRMT R2, R16, 0x7632, R2 ;  /* 0x0000763210027816 */ /* 0x008fe20000000002 */
[----:B------:R0:W-:Y:S01]  /*58c0*/  STG.E.U16 desc[UR32][R42.64], R12 ;  /* 0x0000000c2a007986 */ /* 0x0001e2000c101520 */
[----:B-1----:R-:W-:-:S03]  /*58d0*/  PRMT R40, R19, 0x7632, R40 ;  /* 0x0000763213287816 */ /* 0x002fc60000000028 */
[----:B------:R-:W-:Y:S01]  /*58e0*/  STG.E.U16 desc[UR32][R46.64], R9 ;  /* 0x000000092e007986 */ /* 0x000fe2000c101520 */
[----:B--2---:R-:W-:-:S03]  /*58f0*/  PRMT R34, R7, 0x7632, R34 ;  /* 0x0000763207227816 */ /* 0x004fc60000000022 */
[----:B------:R-:W-:Y:S01]  /*5900*/  STG.E.U16 desc[UR32][R44.64], R22 ;  /* 0x000000162c007986 */ /* 0x000fe2000c101520 */
[----:B----4-:R-:W-:-:S03]  /*5910*/  PRMT R33, R6, 0x7632, R33 ;  /* 0x0000763206217816 */ /* 0x010fc60000000021 */
[----:B------:R-:W-:Y:S01]  /*5920*/  STG.E.U16 desc[UR32][R48.64], R10 ;  /* 0x0000000a30007986 */ /* 0x000fe2000c101520 */
[----:B0-----:R-:W-:-:S03]  /*5930*/  PRMT R42, R18, 0x7632, R42 ;  /* 0x00007632122a7816 */ /* 0x001fc6000000002a */
[----:B------:R-:W-:Y:S04]  /*5940*/  STG.E.U16 desc[UR32][R54.64], R27 ;  /* 0x0000001b36007986 */ /* 0x000fe8000c101520 */
[----:B------:R-:W-:Y:S04]  /*5950*/  STG.E.U16 desc[UR32][R52.64], R11 ;  /* 0x0000000b34007986 */ /* 0x000fe8000c101520 */
[----:B------:R-:W-:Y:S04]  /*5960*/  STG.E.U16 desc[UR32][R50.64], R25 ;  /* 0x0000001932007986 */ /* 0x000fe8000c101520 */
[----:B------:R0:W-:Y:S04]  /*5970*/  STG.E.U16 desc[UR32][R56.64], R4 ;  /* 0x0000000438007986 */ /* 0x0001e8000c101520 */
[----:B------:R-:W-:Y:S04]  /*5980*/  STG.E.U16 desc[UR32][R58.64], R29 ;  /* 0x0000001d3a007986 */ /* 0x000fe8000c101520 */
[----:B------:R1:W-:Y:S04]  /*5990*/  STG.E.U16 desc[UR32][R60.64], R5 ;  /* 0x000000053c007986 */ /* 0x0003e8000c101520 */
[----:B------:R-:W-:Y:S01]  /*59a0*/  STG.E.U16 desc[UR32][R62.64], R31 ;  /* 0x0000001f3e007986 */ /* 0x000fe2000c101520 */
[----:B0-----:R-:W-:-:S03]  /*59b0*/  PRMT R4, R17, 0x7632, R4 ;  /* 0x0000763211047816 */ /* 0x001fc60000000004 */
[----:B------:R-:W-:Y:S04]  /*59c0*/  STG.E.U16 desc[UR32][R64.64], R6 ;  /* 0x0000000640007986 */ /* 0x000fe8000c101520 */
[----:B------:R-:W-:Y:S01]  /*59d0*/  STG.E.U16 desc[UR32][R66.64], R33 ;  /* 0x0000002142007986 */ /* 0x000fe2000c101520 */
[----:B-1----:R-:W-:-:S03]  /*59e0*/  IMAD.SHL.U32 R5, R3, 0x4, RZ ;  /* 0x0000000403057824 */ /* 0x002fc600078e00ff */
[----:B------:R0:W-:Y:S04]  /*59f0*/  STG.E.U16 desc[UR32][R72.64], R7 ;  /* 0x0000000748007986 */ /* 0x0001e8000c101520 */
[----:B------:R-:W-:Y:S04]  /*5a00*/  STG.E.U16 desc[UR32][R68.64], R34 ;  /* 0x0000002244007986 */ /* 0x000fe8000c101520 */
[----:B------:R-:W-:Y:S04]  /*5a10*/  STG.E.U16 desc[UR32][R70.64], R16 ;  /* 0x0000001046007986 */ /* 0x000fe8000c101520 */
[----:B------:R1:W-:Y:S01]  /*5a20*/  STG.E.U16 desc[UR32][R78.64], R2 ;  /* 0x000000024e007986 */ /* 0x0003e2000c101520 */
[----:B0-----:R-:W1:Y:S03]  /*5a30*/  LDC.64 R6, c[0x0][0x3a0] ;  /* 0x0000e800ff067b82 */ /* 0x001e660000000a00 */
[----:B------:R-:W-:Y:S04]  /*5a40*/  STG.E.U16 desc[UR32][R76.64], R17 ;  /* 0x000000114c007986 */ /* 0x000fe8000c101520 */
[----:B------:R-:W-:Y:S04]  /*5a50*/  STG.E.U16 desc[UR32][R74.64], R4 ;  /* 0x000000044a007986 */ /* 0x000fe8000c101520 */
[----:B------:R-:W-:Y:S04]  /*5a60*/  STG.E.U16 desc[UR32][R86.64], R18 ;  /* 0x0000001256007986 */ /* 0x000fe8000c101520 */
[----:B------:R-:W-:Y:S04]  /*5a70*/  STG.E.U16 desc[UR32][R84.64], R42 ;  /* 0x0000002a54007986 */ /* 0x000fe8000c101520 */
[----:B------:R-:W-:Y:S04]  /*5a80*/  STG.E.U16 desc[UR32][R82.64], R19 ;  /* 0x0000001352007986 */ /* 0x000fe8000c101520 */
[----:B------:R-:W-:Y:S01]  /*5a90*/  STG.E.U16 desc[UR32][R80.64], R40 ;  /* 0x0000002850007986 */ /* 0x000fe2000c101520 */
[----:B------:R-:W-:Y:S01]  /*5aa0*/  BAR.SYNC.DEFER_BLOCKING 0x0 ;  /* 0x0000000000007b1d */ /* 0x000fe20000010000 */
[----:B-1----:R-:W-:-:S04]  /*5ab0*/  IADD3 R2, P2, P3, R5, UR6, R6 ;  /* 0x0000000605027c10 */ /* 0x002fc8000fb5e006 */
[----:B------:R-:W-:Y:S01]  /*5ac0*/  IADD3.X R3, PT, PT, R0, UR5, R7, P2, P3 ;  /* 0x0000000500037c10 */ /* 0x000fe200097e6407 */
[----:B------:R-:W-:Y:S02]  /*5ad0*/  STSM.16.M88 [R36], R39 ;  /* 0x0000002724007844 */ /* 0x000fe40000000000 */
[----:B------:R-:W-:Y:S06]  /*5ae0*/  BAR.SYNC.DEFER_BLOCKING 0x0 ;  /* 0x0000000000007b1d */ /* 0x000fec0000010000 */
[----:B------:R-:W0:Y:S04]  /*5af0*/  LDSM.16.M88 R37, [R37+UR71] ;  /* 0x000000472525783b */ /* 0x000e280008000000 */
[----:B0-----:R0:W-:Y:S01]  /*5b00*/  @!P0 STG.E desc[UR32][R2.64], R37 ;  /* 0x0000002502008986 */ /* 0x0011e2000c101920 */
[----:B------:R-:W-:Y:S06]  /*5b10*/  BAR.SYNC.DEFER_BLOCKING 0x0 ;  /* 0x0000000000007b1d */ /* 0x000fec0000010000 */
[----:B------:R-:W-:Y:S05]  /*5b20*/  @P1 BRA `(.L_x_20) ;  /* 0x0000000000a01947 */ /* 0x000fea0003800000 */
[----:B------:R-:W1:Y:S01]  /*5b30*/  S2UR UR5, SR_CgaCtaId ;  /* 0x00000000000579c3 */ /* 0x000e620000008800 */
[----:B------:R-:W-:Y:S01]  /*5b40*/  NOP ;  /* 0x0000000000007918 */ /* 0x000fe20000000000 */
[----:B------:R-:W-:Y:S01]  /*5b50*/  UMOV UR4, 0x50 ;  /* 0x0000005000047882 */ /* 0x000fe20000000000 */
[----:B------:R-:W-:Y:S02]  /*5b60*/  IMAD.U32 R0, RZ, RZ, UR70 ;  /* 0x00000046ff007e24 */ /* 0x000fe4000f8e00ff */
[----:B------:R-:W-:Y:S02]  /*5b70*/  HFMA2 R7, -RZ, RZ, 0, 5.9604644775390625e-08 ;  /* 0x00000001ff077431 */ /* 0x000fe400000001ff */
[----:B0-----:R-:W-:Y:S01]  /*5b80*/  IMAD.MOV.U32 R3, RZ, RZ, 0xff ;  /* 0x000000ffff037424 */ /* 0x001fe200078e00ff */
[----:B------:R-:W-:-:S04]  /*5b90*/  LOP3.LUT R0, R0, 0xffff, RZ, 0xc0, !PT ;  /* 0x0000ffff00007812 */ /* 0x000fc800078ec0ff */
[----:B------:R-:W-:-:S05]  /*5ba0*/  SHF.R.U32.HI R0, RZ, 0x5, R0 ;  /* 0x00000005ff007819 */ /* 0x000fca0000011600 */
[----:B------:R-:W-:Y:S01]  /*5bb0*/  VIADD R2, R0, 0x10 ;  /* 0x0000001000027836 */ /* 0x000fe20000000000 */
[----:B------:R-:W-:Y:S01]  /*5bc0*/  SHF.L.U32 R0, R3, R0, RZ ;  /* 0x0000000003007219 */ /* 0x000fe200000006ff */
[----:B-1----:R-:W-:-:S03]  /*5bd0*/  ULEA UR6, UR5, UR4, 0x18 ;  /* 0x0000000405067291 */ /* 0x002fc6000f8ec0ff */
[----:B------:R-:W-:-:S04]  /*5be0*/  SHF.L.U32 R3, R7, R2, RZ ;  /* 0x0000000207037219 */ /* 0x000fc800000006ff */
[----:B------:R-:W-:Y:S02]  /*5bf0*/  LOP3.LUT R0, R3, R0, RZ, 0xfc, !PT ;  /* 0x0000000003007212 */ /* 0x000fe400078efcff */
[----:B------:R-:W0:Y:S02]  /*5c00*/  LDS R5, [UR6] ;  /* 0x00000006ff057984 */ /* 0x000e240008000800 */
[C---:B------:R-:W-:Y:S02]  /*5c10*/  LOP3.LUT R2, R0.reuse, 0xffff, RZ, 0xc0, !PT ;  /* 0x0000ffff00027812 */ /* 0x040fe400078ec0ff */
[----:B0-----:R-:W-:-:S04]  /*5c20*/  LOP3.LUT R3, R0, 0xffff, R5, 0x80, !PT ;  /* 0x0000ffff00037812 */ /* 0x001fc800078e8005 */
[----:B------:R-:W-:-:S13]  /*5c30*/  ISETP.NE.AND P0, PT, R3, R2, PT ;  /* 0x000000020300720c */ /* 0x000fda0003f05270 */
[----:B------:R-:W-:Y:S05]  /*5c40*/  @P0 BRA `(.L_x_21) ;  /* 0x0000000000500947 */ /* 0x000fea0003800000 */
[----:B------:R-:W-:Y:S02]  /*5c50*/  SHF.R.U32.HI R5, RZ, 0x10, R5 ;  /* 0x00000010ff057819 */ /* 0x000fe40000011605 */
[----:B------:R-:W-:-:S04]  /*5c60*/  SHF.R.U32.HI R2, RZ, 0x10, R0 ;  /* 0x00000010ff027819 */ /* 0x000fc80000011600 */
[----:B------:R-:W-:-:S04]  /*5c70*/  LOP3.LUT R5, R5, R2, RZ, 0xc0, !PT ;  /* 0x0000000205057212 */ /* 0x000fc800078ec0ff */
[----:B------:R-:W-:-:S13]  /*5c80*/  ISETP.NE.AND P0, PT, R5, R2, PT ;  /* 0x000000020500720c */ /* 0x000fda0003f05270 */
[----:B------:R-:W-:Y:S05]  /*5c90*/  @P0 BRA `(.L_x_22) ;  /* 0x0000000000300947 */ /* 0x000fea0003800000 */
[----:B------:R-:W-:Y:S01]  /*5ca0*/  R2UR UR4, R0 ;  /* 0x00000000000472ca */ /* 0x000fe200000e0000 */
[----:B------:R-:W-:Y:S01]  /*5cb0*/  VOTEU.ANY UR5, UPT, PT ;  /* 0x0000000000057886 */ /* 0x000fe200038e0100 */
[----:B------:R-:W0:Y:S01]  /*5cc0*/  S2R R0, SR_LANEID ;  /* 0x0000000000007919 */ /* 0x000e220000000000 */
[----:B------:R-:W-:-:S10]  /*5cd0*/  UFLO.U32 UR5, UR5 ;  /* 0x00000005000572bd */ /* 0x000fd400080e0000 */
[----:B------:R-:W-:-:S06]  /*5ce0*/  ULOP3.LUT UR4, URZ, UR4, URZ, 0x33, !UPT ;  /* 0x00000004ff047292 */ /* 0x000fcc000f8e33ff */
[----:B------:R-:W-:-:S04]  /*5cf0*/  IMAD.U32 R2, RZ, RZ, UR4 ;  /* 0x00000004ff027e24 */ /* 0x000fc8000f8e00ff */
[----:B------:R-:W1:Y:S02]  /*5d00*/  REDUX UR7, R2 ;  /* 0x00000000020773c4 */ /* 0x000e640000000000 */
[----:B------:R2:W-:Y:S01]  /*5d10*/  UTCATOMSWS.AND URZ, UR4 ;  /* 0x0000000400ff79e3 */ /* 0x0005e20008000000 */
[----:B0-----:R-:W-:Y:S01]  /*5d20*/  ISETP.EQ.U32.AND P0, PT, R0, UR5, PT ;  /* 0x0000000500007c0c */ /* 0x001fe2000bf02070 */
[----:B-1----:R-:W-:-:S12]  /*5d30*/  IMAD.U32 R0, RZ, RZ, UR7 ;  /* 0x00000007ff007e24 */ /* 0x002fd8000f8e00ff */
[----:B------:R2:W-:Y:S01]  /*5d40*/  @P0 ATOMS.AND RZ, [UR6], R0 ;  /* 0x00000000ffff098c */ /* 0x0005e2000a800006 */
[----:B------:R-:W-:Y:S05]  /*5d50*/  BRA `(.L_x_20) ;  /* 0x0000000000147947 */ /* 0x000fea0003800000 */
.L_x_22:
[----:B------:R-:W-:-:S07]  /*5d60*/  MOV R2, 0x5d80 ;  /* 0x00005d8000027802 */ /* 0x000fce0000000f00 */
[----:B------:R-:W-:Y:S05]  /*5d70*/  CALL.REL.NOINC `($__internal_0_$__cuda_sm10x_tcgen05_guardrail_trap_col_being_dealloced_not_returned_by_alloc) ;  /* 0x0000000000447944 */ /* 0x000fea0003c00000 */
[----:B------:R-:W-:Y:S05]  /*5d80*/  BRA `(.L_x_20) ;  /* 0x0000000000087947 */ /* 0x000fea0003800000 */
.L_x_21:
[----:B------:R-:W-:-:S07]  /*5d90*/  MOV R2, 0x5db0 ;  /* 0x00005db000027802 */ /* 0x000fce0000000f00 */
[----:B------:R-:W-:Y:S05]  /*5da0*/  CALL.REL.NOINC `($__internal_2_$__cuda_sm10x_tcgen05_guardrail_trap_unallocated_columns_being_dealloced) ;  /* 0x0000000000507944 */ /* 0x000fea0003c00000 */
.L_x_20:
[----:B------:R-:W-:Y:S01]  /*5db0*/  NOP ;  /* 0x0000000000007918 */ /* 0x000fe20000000000 */
[----:B--2---:R-:W-:Y:S05]  /*5dc0*/  EXIT ;  /* 0x000000000000794d */ /* 0x004fea0003800000 */
.L_x_8:
[----:B------:R-:W1:Y:S02]  /*5dd0*/  SYNCS.PHASECHK.TRANS64.TRYWAIT P0, [UR71+0x6000], RZ ;  /* 0x006000ffff0075a7 */ /* 0x000e640008001147 */
[----:B-1----:R-:W-:Y:S05]  /*5de0*/  @!P0 BRA `(.L_x_8) ;  /* 0xfffffffc00f88947 */ /* 0x002fea000383ffff */
[----:B------:R-:W-:Y:S05]  /*5df0*/  BRA `(.L_x_7) ;  /* 0xffffffbc00d47947 */ /* 0x000fea000383ffff */
.L_x_14:
[----:B------:R-:W1:Y:S02]  /*5e00*/  SYNCS.PHASECHK.TRANS64.TRYWAIT P3, [UR71+0xa010], RZ ;  /* 0x00a010ffff0075a7 */ /* 0x000e640008061147 */
[----:B-1----:R-:W-:Y:S05]  /*5e10*/  @!P3 BRA `(.L_x_14) ;  /* 0xfffffffc00f8b947 */ /* 0x002fea000383ffff */
[----:B------:R-:W-:Y:S05]  /*5e20*/  BRA `(.L_x_23) ;  /* 0xffffffd8005c7947 */ /* 0x000fea000383ffff */
.L_x_15:
[----:B------:R-:W1:Y:S02]  /*5e30*/  SYNCS.PHASECHK.TRANS64.TRYWAIT P3, [UR30], R12 ;  /* 0x0000000cff0075a7 */ /* 0x000e64000806111e */
[----:B-1----:R-:W-:Y:S05]  /*5e40*/  @!P3 BRA `(.L_x_15) ;  /* 0xfffffffc00f8b947 */ /* 0x002fea000383ffff */
[----:B------:R-:W-:Y:S05]  /*5e50*/  BRA `(.L_x_24) ;  /* 0xffffffdc007c7947 */ /* 0x000fea000383ffff */
.L_x_19:
[----:B------:R-:W0:Y:S02]  /*5e60*/  SYNCS.PHASECHK.TRANS64.TRYWAIT P0, [UR30], R4 ;  /* 0x00000004ff0075a7 */ /* 0x000e24000800111e */
[----:B0-----:R-:W-:Y:S05]  /*5e70*/  @!P0 BRA `(.L_x_19) ;  /* 0xfffffffc00f88947 */ /* 0x001fea000383ffff */
[----:B------:R-:W-:Y:S05]  /*5e80*/  BRA `(.L_x_18) ;  /* 0xffffffe400cc7947 */ /* 0x000fea000383ffff */
        .weak           $__internal_0_$__cuda_sm10x_tcgen05_guardrail_trap_col_being_dealloced_not_returned_by_alloc
        .type           $__internal_0_$__cuda_sm10x_tcgen05_guardrail_trap_col_being_dealloced_not_returned_by_alloc,@function
        .size           $__internal_0_$__cuda_sm10x_tcgen05_guardrail_trap_col_being_dealloced_not_returned_by_alloc,($__internal_1_$__cuda_sm10x_tcgen05_guardrail_trap_phase_invalid_during_alloc - $__internal_0_$__cuda_sm10x_tcgen05_guardrail_trap_col_being_dealloced_not_returned_by_alloc)
$__internal_0_$__cuda_sm10x_tcgen05_guardrail_trap_col_being_dealloced_not_returned_by_alloc:
[----:B------:R-:W-:Y:S05]  /*5e90*/  BPT.TRAP 0x1 ;  /* 0x000000040000795c */ /* 0x000fea0000300000 */
[----:B------:R-:W-:-:S04]  /*5ea0*/  MOV R3, 0x0 ;  /* 0x0000000000037802 */ /* 0x000fc80000000f00 */
[----:B------:R-:W-:Y:S05]  /*5eb0*/  RET.REL.NODEC R2 `(attn_fwd) ;  /* 0xffffffa002507950 */ /* 0x000fea0003c3ffff */
        .weak           $__internal_1_$__cuda_sm10x_tcgen05_guardrail_trap_phase_invalid_during_alloc
        .type           $__internal_1_$__cuda_sm10x_tcgen05_guardrail_trap_phase_invalid_during_alloc,@function
        .size           $__internal_1_$__cuda_sm10x_tcgen05_guardrail_trap_phase_invalid_during_alloc,($__internal_2_$__cuda_sm10x_tcgen05_guardrail_trap_unallocated_columns_being_dealloced - $__internal_1_$__cuda_sm10x_tcgen05_guardrail_trap_phase_invalid_during_alloc)
$__internal_1_$__cuda_sm10x_tcgen05_guardrail_trap_phase_invalid_during_alloc:
[----:B------:R-:W-:Y:S05]  /*5ec0*/  BPT.TRAP 0x1 ;  /* 0x000000040000795c */ /* 0x000fea0000300000 */
[----:B------:R-:W-:-:S04]  /*5ed0*/  IMAD.MOV.U32 R5, RZ, RZ, 0x0 ;  /* 0x00000000ff057424 */ /* 0x000fc800078e00ff */
[----:B------:R-:W-:Y:S05]  /*5ee0*/  RET.REL.NODEC R4 `(attn_fwd) ;  /* 0xffffffa004447950 */ /* 0x000fea0003c3ffff */
        .weak           $__internal_2_$__cuda_sm10x_tcgen05_guardrail_trap_unallocated_columns_being_dealloced
        .type           $__internal_2_$__cuda_sm10x_tcgen05_guardrail_trap_unallocated_columns_being_dealloced,@function
        .size           $__internal_2_$__cuda_sm10x_tcgen05_guardrail_trap_unallocated_columns_being_dealloced,(.L_x_28 - $__internal_2_$__cuda_sm10x_tcgen05_guardrail_trap_unallocated_columns_being_dealloced)
$__internal_2_$__cuda_sm10x_tcgen05_guardrail_trap_unallocated_columns_being_dealloced:
[----:B------:R-:W-:Y:S05]  /*5ef0*/  BPT.TRAP 0x1 ;  /* 0x000000040000795c */ /* 0x000fea0000300000 */
[----:B------:R-:W-:-:S04]  /*5f00*/  IMAD.MOV.U32 R3, RZ, RZ, 0x0 ;  /* 0x00000000ff037424 */ /* 0x000fc800078e00ff */
[----:B------:R-:W-:Y:S05]  /*5f10*/  RET.REL.NODEC R2 `(attn_fwd) ;  /* 0xffffffa002387950 */ /* 0x000fea0003c3ffff */
.L_x_25:
[----:B------:R-:W-:-:S00]  /*5f20*/  BRA `(.L_x_25) ;  /* 0xfffffffc00fc7947 */ /* 0x000fc0000383ffff */
[----:B------:R-:W-:-:S00]  /*5f30*/  NOP ;  /* 0x0000000000007918 */ /* 0x000fc00000000000 */
        /* <DEDUP_REMOVED lines=12> */
.L_x_28:


//--------------------- .nv.global.init           --------------------------
	.section	.nv.global.init,"aw",@progbits
.nv.global.init:
	.type		_$_str,@object
	.size		_$_str,(.L_3 - _$_str)
_$_str:
        /*0000*/ 	.byte	0x5f, 0x5f, 0x43, 0x55, 0x44, 0x41, 0x5f, 0x46, 0x54, 0x5a, 0x00
.L_3:


//--------------------- .nv.shared.attn_fwd       --------------------------
	.section	.nv.shared.attn_fwd,"aw",@nobits
	.sectionflags	@""
	.align	16
	.zero		1024


//--------------------- .nv.shared.reserved.0     --------------------------
	.section	.nv.shared.reserved.0,"aw",@nobits
	.align	8
	.weak		__nv_reservedSMEM_offset_0_alias
	.size		__nv_reservedSMEM_offset_0_alias, 0, 64
	.other		__nv_reservedSMEM_offset_0_alias,@"STO_CUDA_RESERVED_SHARED STV_DEFAULT"
__nv_reservedSMEM_offset_0_alias:
	.zero		0
.nv.shared.reserved.0:
	.zero		64
	.weak		__nv_reservedSMEM_allocation_phase
	.type		__nv_reservedSMEM_allocation_phase,@object
	.size		__nv_reservedSMEM_allocation_phase,(.L_0 - __nv_reservedSMEM_allocation_phase)
__nv_reservedSMEM_allocation_phase:
	.zero		1
.L_0:
	.zero		7
	.weak		__nv_reservedSMEM_devtool_atexit_pc
	.type		__nv_reservedSMEM_devtool_atexit_pc,@object
	.size		__nv_reservedSMEM_devtool_atexit_pc,(__nv_reservedSMEM_allocation_mask - __nv_reservedSMEM_devtool_atexit_pc)
__nv_reservedSMEM_devtool_atexit_pc:
	.zero		8
	.weak		__nv_reservedSMEM_allocation_mask
	.type		__nv_reservedSMEM_allocation_mask,@object
	.size		__nv_reservedSMEM_allocation_mask,(.L_2 - __nv_reservedSMEM_allocation_mask)
__nv_reservedSMEM_allocation_mask:
	.zero		4
.L_2:


//--------------------- .nv.constant0.attn_fwd    --------------------------
	.section	.nv.constant0.attn_fwd,"a",@progbits
	.sectionflags	@""
	.align	4
.nv.constant0.attn_fwd:
	.zero		1032


//--------------------- SYMBOLS --------------------------

	.type		.nv.reservedSmem.offset0,@object
	.size		.nv.reservedSmem.offset0,0x4
	.type		.nv.reservedSmem.cap,@object
	.size		.nv.reservedSmem.cap,0x4
